	.target	sm_100a

	.elftype	@"ET_EXEC"


//--------------------- .note.nv.tkinfo           --------------------------
	.section	.note.nv.tkinfo,"",@"SHT_NOTE"
	.sectionflags	@"SHF_NOTE_NV_TKINFO"
	.tkinfo
        /*0018*/ 	.word	0x00000002
        /*0030*/ 	.string	""
        /*0030*/ 	.string	"ptxas"
        /*0030*/ 	.string	"Cuda compilation tools, release 13.0, V13.0.88"
        /*0030*/ 	.string	"Build cuda_13.0.r13.0/compiler.36424714_0"
        /*0030*/ 	.string	"-arch sm_100a -m 64 "



//--------------------- .note.nv.cuinfo           --------------------------
	.section	.note.nv.cuinfo,"",@"SHT_NOTE"
	.sectionflags	@"SHF_NOTE_NV_CUINFO"
        /*0018*/ 	.short	0x0002
        /*001a*/ 	.short	0x0064
        /*001c*/ 	.short	0x0082
	.zero		2


//--------------------- .nv.info                  --------------------------
	.section	.nv.info,"",@"SHT_CUDA_INFO"
	.align	4


	//----- nvinfo : EIATTR_REGCOUNT
	.align		4
        /*0000*/ 	.byte	0x04, 0x2f
        /*0002*/ 	.short	(.L_19 - .L_18)
	.align		4
.L_18:
        /*0004*/ 	.word	index@(_ZN7cutlass13device_kernelINS_4gemm6kernel13GemmUniversalIN4cute5tupleIJiiiiEEENS1_10collective13CollectiveMmaINS1_35MainloopSm100TmaUmmaWarpSpecializedILi8ELi2ELi4ENS5_IJNS4_1CILi1EEESB_SB_EEEEENS5_IJNSA_ILi128EEENSA_ILi64EEESF_EEENS_6half_tENS5_IJSB_llEEESH_NS5_IJlSB_lEEENS4_8TiledMMAINS4_8MMA_AtomIJNS4_20SM100_MMA_F16BF16_SSISH_SH_fLi128ELi64ELNS4_4UMMA5MajorE1ELSO_0ELNSN_7ScaleInE0ELSP_0EEEEEENS4_6LayoutISC_NS5_IJNSA_ILi0EEEST_ST_EEEEENS5_IJNS4_10UnderscoreESW_SW_EEEEENS4_13SM90_TMA_LOADENS4_14ComposedLayoutINS4_7SwizzleILi3ELi4ELi3EEENS4_18smem_ptr_flag_bitsILi16EEENSS_INS5_IJSF_NSA_ILi8EEEEEENS5_IJSB_SF_EEEEEEEvNS4_8identityESZ_NS10_IS12_S14_NSS_INS5_IJS15_SF_EEENS5_IJSF_SB_EEEEEEEvS1A_EENS_8epilogue10collective18CollectiveEpilogueINS1G_23Sm100TmaWarpSpecializedILi3ELi2ELi32ELb1ELb0EEEJSG_NS5_IJNSS_ISE_SB_EENSS_INSA_ILi32EEESB_EEEEESH_SJ_SH_SJ_NS1G_6fusion15FusionCallbacksIS1K_NS1P_17LinearCombinationISH_fSH_fLNS_15FloatRoundStyleE2EEESG_S1O_JEEENS4_5SM1004TMEM4LOAD26SM100_TMEM_LOAD_32dp32b32xESZ_NS10_INS11_ILi2ELi4ELi3EEES14_NSS_INS5_IJS15_S1M_EEENS5_IJS1M_SB_EEEEEEENS4_39AutoVectorizingCopyWithAssumedAlignmentILi128EEENS4_14SM90_TMA_STOREES23_S25_S25_EEEvvEEEEvNT_6ParamsE)
        /*0008*/ 	.word	0x0000006f


	//----- nvinfo : EIATTR_FRAME_SIZE
	.align		4
.L_19:
        /*000c*/ 	.byte	0x04, 0x11
        /*000e*/ 	.short	(.L_21 - .L_20)
	.align		4
.L_20:
        /*0010*/ 	.word	index@($__internal_2_$__cuda_sm10x_tcgen05_guardrail_trap_unallocated_columns_being_dealloced)
        /*0014*/ 	.word	0x00000000


	//----- nvinfo : EIATTR_FRAME_SIZE
	.align		4
.L_21:
        /*0018*/ 	.byte	0x04, 0x11
        /*001a*/ 	.short	(.L_23 - .L_22)
	.align		4
.L_22:
        /*001c*/ 	.word	index@($__internal_1_$__cuda_sm10x_tcgen05_guardrail_trap_phase_invalid_during_alloc)
        /*0020*/ 	.word	0x00000000


	//----- nvinfo : EIATTR_FRAME_SIZE
	.align		4
.L_23:
        /*0024*/ 	.byte	0x04, 0x11
        /*0026*/ 	.short	(.L_25 - .L_24)
	.align		4
.L_24:
        /*0028*/ 	.word	index@($__internal_0_$__cuda_sm10x_tcgen05_guardrail_trap_col_being_dealloced_not_returned_by_alloc)
        /*002c*/ 	.word	0x00000000


	//----- nvinfo : EIATTR_FRAME_SIZE
	.align		4
.L_25:
        /*0030*/ 	.byte	0x04, 0x11
        /*0032*/ 	.short	(.L_27 - .L_26)
	.align		4
.L_26:
        /*0034*/ 	.word	index@(_ZN7cutlass13device_kernelINS_4gemm6kernel13GemmUniversalIN4cute5tupleIJiiiiEEENS1_10collective13CollectiveMmaINS1_35MainloopSm100TmaUmmaWarpSpecializedILi8ELi2ELi4ENS5_IJNS4_1CILi1EEESB_SB_EEEEENS5_IJNSA_ILi128EEENSA_ILi64EEESF_EEENS_6half_tENS5_IJSB_llEEESH_NS5_IJlSB_lEEENS4_8TiledMMAINS4_8MMA_AtomIJNS4_20SM100_MMA_F16BF16_SSISH_SH_fLi128ELi64ELNS4_4UMMA5MajorE1ELSO_0ELNSN_7ScaleInE0ELSP_0EEEEEENS4_6LayoutISC_NS5_IJNSA_ILi0EEEST_ST_EEEEENS5_IJNS4_10UnderscoreESW_SW_EEEEENS4_13SM90_TMA_LOADENS4_14ComposedLayoutINS4_7SwizzleILi3ELi4ELi3EEENS4_18smem_ptr_flag_bitsILi16EEENSS_INS5_IJSF_NSA_ILi8EEEEEENS5_IJSB_SF_EEEEEEEvNS4_8identityESZ_NS10_IS12_S14_NSS_INS5_IJS15_SF_EEENS5_IJSF_SB_EEEEEEEvS1A_EENS_8epilogue10collective18CollectiveEpilogueINS1G_23Sm100TmaWarpSpecializedILi3ELi2ELi32ELb1ELb0EEEJSG_NS5_IJNSS_ISE_SB_EENSS_INSA_ILi32EEESB_EEEEESH_SJ_SH_SJ_NS1G_6fusion15FusionCallbacksIS1K_NS1P_17LinearCombinationISH_fSH_fLNS_15FloatRoundStyleE2EEESG_S1O_JEEENS4_5SM1004TMEM4LOAD26SM100_TMEM_LOAD_32dp32b32xESZ_NS10_INS11_ILi2ELi4ELi3EEES14_NSS_INS5_IJS15_S1M_EEENS5_IJS1M_SB_EEEEEEENS4_39AutoVectorizingCopyWithAssumedAlignmentILi128EEENS4_14SM90_TMA_STOREES23_S25_S25_EEEvvEEEEvNT_6ParamsE)
        /*0038*/ 	.word	0x00000000


	//----- nvinfo : EIATTR_MIN_STACK_SIZE
	.align		4
.L_27:
        /*003c*/ 	.byte	0x04, 0x12
        /*003e*/ 	.short	(.L_29 - .L_28)
	.align		4
.L_28:
        /*0040*/ 	.word	index@(_ZN7cutlass13device_kernelINS_4gemm6kernel13GemmUniversalIN4cute5tupleIJiiiiEEENS1_10collective13CollectiveMmaINS1_35MainloopSm100TmaUmmaWarpSpecializedILi8ELi2ELi4ENS5_IJNS4_1CILi1EEESB_SB_EEEEENS5_IJNSA_ILi128EEENSA_ILi64EEESF_EEENS_6half_tENS5_IJSB_llEEESH_NS5_IJlSB_lEEENS4_8TiledMMAINS4_8MMA_AtomIJNS4_20SM100_MMA_F16BF16_SSISH_SH_fLi128ELi64ELNS4_4UMMA5MajorE1ELSO_0ELNSN_7ScaleInE0ELSP_0EEEEEENS4_6LayoutISC_NS5_IJNSA_ILi0EEEST_ST_EEEEENS5_IJNS4_10UnderscoreESW_SW_EEEEENS4_13SM90_TMA_LOADENS4_14ComposedLayoutINS4_7SwizzleILi3ELi4ELi3EEENS4_18smem_ptr_flag_bitsILi16EEENSS_INS5_IJSF_NSA_ILi8EEEEEENS5_IJSB_SF_EEEEEEEvNS4_8identityESZ_NS10_IS12_S14_NSS_INS5_IJS15_SF_EEENS5_IJSF_SB_EEEEEEEvS1A_EENS_8epilogue10collective18CollectiveEpilogueINS1G_23Sm100TmaWarpSpecializedILi3ELi2ELi32ELb1ELb0EEEJSG_NS5_IJNSS_ISE_SB_EENSS_INSA_ILi32EEESB_EEEEESH_SJ_SH_SJ_NS1G_6fusion15FusionCallbacksIS1K_NS1P_17LinearCombinationISH_fSH_fLNS_15FloatRoundStyleE2EEESG_S1O_JEEENS4_5SM1004TMEM4LOAD26SM100_TMEM_LOAD_32dp32b32xESZ_NS10_INS11_ILi2ELi4ELi3EEES14_NSS_INS5_IJS15_S1M_EEENS5_IJS1M_SB_EEEEEEENS4_39AutoVectorizingCopyWithAssumedAlignmentILi128EEENS4_14SM90_TMA_STOREES23_S25_S25_EEEvvEEEEvNT_6ParamsE)
        /*0044*/ 	.word	0x00000000
.L_29:


//--------------------- .nv.compat                --------------------------
	.section	.nv.compat,"",@"SHT_CUDA_COMPAT_INFO"
	.align	4
        /*0000*/ 	.byte	0x02, 0x09, 0x01, 0x00, 0x02, 0x02, 0x02, 0x00, 0x02, 0x05, 0x05, 0x00, 0x03, 0x07, 0x01, 0x01
        /*0010*/ 	.byte	0x02, 0x03, 0x01, 0x00, 0x02, 0x06, 0x01, 0x00, 0x04, 0x0b, 0x08, 0x00, 0x09, 0x00, 0x00, 0x00
        /*0020*/ 	.byte	0x00, 0x00, 0x00, 0x00


//--------------------- .nv.info._ZN7cutlass13device_kernelINS_4gemm6kernel13GemmUniversalIN4cute5tupleIJiiiiEEENS1_10collective13CollectiveMmaINS1_35MainloopSm100TmaUmmaWarpSpecializedILi8ELi2ELi4ENS5_IJNS4_1CILi1EEESB_SB_EEEEENS5_IJNSA_ILi128EEENSA_ILi64EEESF_EEENS_6half_tENS5_IJSB_llEEESH_NS5_IJlSB_lEEENS4_8TiledMMAINS4_8MMA_AtomIJNS4_20SM100_MMA_F16BF16_SSISH_SH_fLi128ELi64ELNS4_4UMMA5MajorE1ELSO_0ELNSN_7ScaleInE0ELSP_0EEEEEENS4_6LayoutISC_NS5_IJNSA_ILi0EEEST_ST_EEEEENS5_IJNS4_10UnderscoreESW_SW_EEEEENS4_13SM90_TMA_LOADENS4_14ComposedLayoutINS4_7SwizzleILi3ELi4ELi3EEENS4_18smem_ptr_flag_bitsILi16EEENSS_INS5_IJSF_NSA_ILi8EEEEEENS5_IJSB_SF_EEEEEEEvNS4_8identityESZ_NS10_IS12_S14_NSS_INS5_IJS15_SF_EEENS5_IJSF_SB_EEEEEEEvS1A_EENS_8epilogue10collective18CollectiveEpilogueINS1G_23Sm100TmaWarpSpecializedILi3ELi2ELi32ELb1ELb0EEEJSG_NS5_IJNSS_ISE_SB_EENSS_INSA_ILi32EEESB_EEEEESH_SJ_SH_SJ_NS1G_6fusion15FusionCallbacksIS1K_NS1P_17LinearCombinationISH_fSH_fLNS_15FloatRoundStyleE2EEESG_S1O_JEEENS4_5SM1004TMEM4LOAD26SM100_TMEM_LOAD_32dp32b32xESZ_NS10_INS11_ILi2ELi4ELi3EEES14_NSS_INS5_IJS15_S1M_EEENS5_IJS1M_SB_EEEEEEENS4_39AutoVectorizingCopyWithAssumedAlignmentILi128EEENS4_14SM90_TMA_STOREES23_S25_S25_EEEvvEEEEvNT_6ParamsE --------------------------
	.section	.nv.info._ZN7cutlass13device_kernelINS_4gemm6kernel13GemmUniversalIN4cute5tupleIJiiiiEEENS1_10collective13CollectiveMmaINS1_35MainloopSm100TmaUmmaWarpSpecializedILi8ELi2ELi4ENS5_IJNS4_1CILi1EEESB_SB_EEEEENS5_IJNSA_ILi128EEENSA_ILi64EEESF_EEENS_6half_tENS5_IJSB_llEEESH_NS5_IJlSB_lEEENS4_8TiledMMAINS4_8MMA_AtomIJNS4_20SM100_MMA_F16BF16_SSISH_SH_fLi128ELi64ELNS4_4UMMA5MajorE1ELSO_0ELNSN_7ScaleInE0ELSP_0EEEEEENS4_6LayoutISC_NS5_IJNSA_ILi0EEEST_ST_EEEEENS5_IJNS4_10UnderscoreESW_SW_EEEEENS4_13SM90_TMA_LOADENS4_14ComposedLayoutINS4_7SwizzleILi3ELi4ELi3EEENS4_18smem_ptr_flag_bitsILi16EEENSS_INS5_IJSF_NSA_ILi8EEEEEENS5_IJSB_SF_EEEEEEEvNS4_8identityESZ_NS10_IS12_S14_NSS_INS5_IJS15_SF_EEENS5_IJSF_SB_EEEEEEEvS1A_EENS_8epilogue10collective18CollectiveEpilogueINS1G_23Sm100TmaWarpSpecializedILi3ELi2ELi32ELb1ELb0EEEJSG_NS5_IJNSS_ISE_SB_EENSS_INSA_ILi32EEESB_EEEEESH_SJ_SH_SJ_NS1G_6fusion15FusionCallbacksIS1K_NS1P_17LinearCombinationISH_fSH_fLNS_15FloatRoundStyleE2EEESG_S1O_JEEENS4_5SM1004TMEM4LOAD26SM100_TMEM_LOAD_32dp32b32xESZ_NS10_INS11_ILi2ELi4ELi3EEES14_NSS_INS5_IJS15_S1M_EEENS5_IJS1M_SB_EEEEEEENS4_39AutoVectorizingCopyWithAssumedAlignmentILi128EEENS4_14SM90_TMA_STOREES23_S25_S25_EEEvvEEEEvNT_6ParamsE,"",@"SHT_CUDA_INFO"
	.sectionflags	@""
	.align	4


	//----- nvinfo : EIATTR_CUDA_API_VERSION
	.align		4
        /*0000*/ 	.byte	0x04, 0x37
        /*0002*/ 	.short	(.L_31 - .L_30)
.L_30:
        /*0004*/ 	.word	0x00000082


	//----- nvinfo : EIATTR_KPARAM_INFO
	.align		4
.L_31:
        /*0008*/ 	.byte	0x04, 0x17
        /*000a*/ 	.short	(.L_33 - .L_32)
.L_32:
        /*000c*/ 	.word	0x00000000
        /*0010*/ 	.short	0x0000
        /*0012*/ 	.short	0x0000
        /*0014*/ 	.byte	0x00, 0xf0, 0x01, 0x20


	//----- nvinfo : EIATTR_AT_ENTRY_FRAGMENTS
	.align		4
.L_33:
        /*0018*/ 	.byte	0x04, 0x4f
        /*001a*/ 	.short	(.L_35 - .L_34)


	//   ....[0]....
.L_34:
        /*001c*/ 	.word	0x00000006


	//----- nvinfo : EIATTR_RESERVED_SMEM_USED
	.align		4
.L_35:
        /*0020*/ 	.byte	0x01, 0x41
	.zero		2


	//----- nvinfo : EIATTR_SPARSE_MMA_MASK
	.align		4
        /*0024*/ 	.byte	0x03, 0x50
        /*0026*/ 	.short	0x0000


	//----- nvinfo : EIATTR_TCGEN05_1CTA_USED
	.align		4
        /*0028*/ 	.byte	0x01, 0x51
	.zero		2


	//----- nvinfo : EIATTR_MAXREG_COUNT
	.align		4
        /*002c*/ 	.byte	0x03, 0x1b
        /*002e*/ 	.short	0x00ff


	//----- nvinfo : EIATTR_NUM_BARRIERS
	.align		4
        /*0030*/ 	.byte	0x02, 0x4c
        /*0032*/ 	.byte	0x07
	.zero		1


	//----- nvinfo : EIATTR_EXTERNS
	.align		4
        /*0034*/ 	.byte	0x04, 0x0f
        /*0036*/ 	.short	(.L_37 - .L_36)


	//   ....[0]....
	.align		4
.L_36:
        /*0038*/ 	.word	index@(__assertfail)


	//----- nvinfo : EIATTR_MERCURY_ISA_VERSION
	.align		4
.L_37:
        /*003c*/ 	.byte	0x03, 0x5f
        /*003e*/ 	.short	0x0101


	//----- nvinfo : EIATTR_INT_WARP_WIDE_INSTR_OFFSETS
	.align		4
        /*0040*/ 	.byte	0x04, 0x31
        /*0042*/ 	.short	(.L_39 - .L_38)


	//   ....[0]....
.L_38:
        /*0044*/ 	.word	0x00001f00


	//   ....[1]....
        /*0048*/ 	.word	0x00003b80


	//   ....[2]....
        /*004c*/ 	.word	0x00003bb0


	//   ....[3]....
        /*0050*/ 	.word	0x00003c00


	//   ....[4]....
        /*0054*/ 	.word	0x000044f0


	//   ....[5]....
        /*0058*/ 	.word	0x00004510


	//   ....[6]....
        /*005c*/ 	.word	0x000047e0


	//   ....[7]....
        /*0060*/ 	.word	0x00004910


	//----- nvinfo : EIATTR_COOP_GROUP_MASK_REGIDS
	.align		4
.L_39:
        /*0064*/ 	.byte	0x04, 0x29
        /*0066*/ 	.short	(.L_41 - .L_40)


	//   ....[0]....
.L_40:
        /*0068*/ 	.word	0xffffffff


	//   ....[1]....
        /*006c*/ 	.word	0xffffffff


	//   ....[2]....
        /*0070*/ 	.word	0xffffffff


	//   ....[3]....
        /*0074*/ 	.word	0xffffffff


	//   ....[4]....
        /*0078*/ 	.word	0xffffffff


	//   ....[5]....
        /*007c*/ 	.word	0xffffffff


	//   ....[6]....
        /*0080*/ 	.word	0xffffffff


	//   ....[7]....
        /*0084*/ 	.word	0xffffffff


	//   ....[8]....
        /*0088*/ 	.word	0xffffffff


	//   ....[9]....
        /*008c*/ 	.word	0xffffffff


	//   ....[10]....
        /*0090*/ 	.word	0xffffffff


	//   ....[11]....
        /*0094*/ 	.word	0xffffffff


	//   ....[12]....
        /*0098*/ 	.word	0xffffffff


	//----- nvinfo : EIATTR_COOP_GROUP_INSTR_OFFSETS
	.align		4
.L_41:
        /*009c*/ 	.byte	0x04, 0x28
        /*009e*/ 	.short	(.L_43 - .L_42)


	//   ....[0]....
.L_42:
        /*00a0*/ 	.word	0x00000090


	//   ....[1]....
        /*00a4*/ 	.word	0x000004d0


	//   ....[2]....
        /*00a8*/ 	.word	0x000006c0


	//   ....[3]....
        /*00ac*/ 	.word	0x00000840


	//   ....[4]....
        /*00b0*/ 	.word	0x00000940


	//   ....[5]....
        /*00b4*/ 	.word	0x00000ab0


	//   ....[6]....
        /*00b8*/ 	.word	0x00000c50


	//   ....[7]....
        /*00bc*/ 	.word	0x00001de0


	//   ....[8]....
        /*00c0*/ 	.word	0x00002e00


	//   ....[9]....
        /*00c4*/ 	.word	0x00003010


	//   ....[10]....
        /*00c8*/ 	.word	0x00003040


	//   ....[11]....
        /*00cc*/ 	.word	0x00003a70


	//   ....[12]....
        /*00d0*/ 	.word	0x00003ca0


	//----- nvinfo : EIATTR_VRC_CTA_INIT_COUNT
	.align		4
.L_43:
        /*00d4*/ 	.byte	0x02, 0x4a
        /*00d6*/ 	.byte	0x80
	.zero		1


	//----- nvinfo : EIATTR_SYSCALL_OFFSETS
	.align		4
        /*00d8*/ 	.byte	0x04, 0x46
        /*00da*/ 	.short	(.L_45 - .L_44)


	//   ....[0]....
.L_44:
        /*00dc*/ 	.word	0x000054c0


	//   ....[1]....
        /*00e0*/ 	.word	0x000055b0


	//   ....[2]....
        /*00e4*/ 	.word	0x00005df0


	//   ....[3]....
        /*00e8*/ 	.word	0x00006aa0


	//----- nvinfo : EIATTR_MBARRIER_INSTR_OFFSETS
	.align		4
.L_45:
        /*00ec*/ 	.byte	0x04, 0x39
        /*00ee*/ 	.short	(.L_47 - .L_46)


	//   ....[0]....
.L_46:
        /*00f0*/ 	.word	0x000005b0
        /*00f4*/ 	.word	0x000000ff
        /*00f8*/ 	.word	0x00000000
        /*00fc*/ 	.short	0x0100
        /*00fe*/ 	.byte	0x05
	.zero		1


	//   ....[1]....
        /*0100*/ 	.word	0x000005c0
        /*0104*/ 	.word	0x000000ff
        /*0108*/ 	.word	0x00000040
        /*010c*/ 	.short	0x0100
        /*010e*/ 	.byte	0x05
	.zero		1


	//   ....[2]....
        /*0110*/ 	.word	0x000005d0
        /*0114*/ 	.word	0x000000ff
        /*0118*/ 	.word	0x00000008
        /*011c*/ 	.short	0x0100
        /*011e*/ 	.byte	0x05
	.zero		1


	//   ....[3]....
        /*0120*/ 	.word	0x000005e0
        /*0124*/ 	.word	0x000000ff
        /*0128*/ 	.word	0x00000048
        /*012c*/ 	.short	0x0100
        /*012e*/ 	.byte	0x05
	.zero		1


	//   ....[4]....
        /*0130*/ 	.word	0x000005f0
        /*0134*/ 	.word	0x000000ff
        /*0138*/ 	.word	0x00000010
        /*013c*/ 	.short	0x0100
        /*013e*/ 	.byte	0x05
	.zero		1


	//   ....[5]....
        /*0140*/ 	.word	0x00000600
        /*0144*/ 	.word	0x000000ff
        /*0148*/ 	.word	0x00000050
        /*014c*/ 	.short	0x0100
        /*014e*/ 	.byte	0x05
	.zero		1


	//   ....[6]....
        /*0150*/ 	.word	0x00000610
        /*0154*/ 	.word	0x000000ff
        /*0158*/ 	.word	0x00000018
        /*015c*/ 	.short	0x0100
        /*015e*/ 	.byte	0x05
	.zero		1


	//   ....[7]....
        /*0160*/ 	.word	0x00000620
        /*0164*/ 	.word	0x000000ff
        /*0168*/ 	.word	0x00000058
        /*016c*/ 	.short	0x0100
        /*016e*/ 	.byte	0x05
	.zero		1


	//   ....[8]....
        /*0170*/ 	.word	0x00000630
        /*0174*/ 	.word	0x000000ff
        /*0178*/ 	.word	0x00000020
        /*017c*/ 	.short	0x0100
        /*017e*/ 	.byte	0x05
	.zero		1


	//   ....[9]....
        /*0180*/ 	.word	0x00000640
        /*0184*/ 	.word	0x000000ff
        /*0188*/ 	.word	0x00000060
        /*018c*/ 	.short	0x0100
        /*018e*/ 	.byte	0x05
	.zero		1


	//   ....[10]....
        /*0190*/ 	.word	0x00000650
        /*0194*/ 	.word	0x000000ff
        /*0198*/ 	.word	0x00000028
        /*019c*/ 	.short	0x0100
        /*019e*/ 	.byte	0x05
	.zero		1


	//   ....[11]....
        /*01a0*/ 	.word	0x00000660
        /*01a4*/ 	.word	0x000000ff
        /*01a8*/ 	.word	0x00000068
        /*01ac*/ 	.short	0x0100
        /*01ae*/ 	.byte	0x05
	.zero		1


	//   ....[12]....
        /*01b0*/ 	.word	0x00000670
        /*01b4*/ 	.word	0x000000ff
        /*01b8*/ 	.word	0x00000030
        /*01bc*/ 	.short	0x0100
        /*01be*/ 	.byte	0x05
	.zero		1


	//   ....[13]....
        /*01c0*/ 	.word	0x00000680
        /*01c4*/ 	.word	0x000000ff
        /*01c8*/ 	.word	0x00000070
        /*01cc*/ 	.short	0x0100
        /*01ce*/ 	.byte	0x05
	.zero		1


	//   ....[14]....
        /*01d0*/ 	.word	0x00000690
        /*01d4*/ 	.word	0x000000ff
        /*01d8*/ 	.word	0x00000038
        /*01dc*/ 	.short	0x0100
        /*01de*/ 	.byte	0x05
	.zero		1


	//   ....[15]....
        /*01e0*/ 	.word	0x000006a0
        /*01e4*/ 	.word	0x000000ff
        /*01e8*/ 	.word	0x00000078
        /*01ec*/ 	.short	0x0100
        /*01ee*/ 	.byte	0x05
	.zero		1


	//   ....[16]....
        /*01f0*/ 	.word	0x000007d0
        /*01f4*/ 	.word	0x000000ff
        /*01f8*/ 	.word	0x00000080
        /*01fc*/ 	.short	0x0100
        /*01fe*/ 	.byte	0x07
	.zero		1


	//   ....[17]....
        /*0200*/ 	.word	0x000007e0
        /*0204*/ 	.word	0x000000ff
        /*0208*/ 	.word	0x00000098
        /*020c*/ 	.short	0x0100
        /*020e*/ 	.byte	0x07
	.zero		1


	//   ....[18]....
        /*0210*/ 	.word	0x000007f0
        /*0214*/ 	.word	0x000000ff
        /*0218*/ 	.word	0x00000088
        /*021c*/ 	.short	0x0100
        /*021e*/ 	.byte	0x07
	.zero		1


	//   ....[19]....
        /*0220*/ 	.word	0x00000800
        /*0224*/ 	.word	0x000000ff
        /*0228*/ 	.word	0x000000a0
        /*022c*/ 	.short	0x0100
        /*022e*/ 	.byte	0x07
	.zero		1


	//   ....[20]....
        /*0230*/ 	.word	0x00000810
        /*0234*/ 	.word	0x000000ff
        /*0238*/ 	.word	0x00000090
        /*023c*/ 	.short	0x0100
        /*023e*/ 	.byte	0x07
	.zero		1


	//   ....[21]....
        /*0240*/ 	.word	0x00000820
        /*0244*/ 	.word	0x000000ff
        /*0248*/ 	.word	0x000000a8
        /*024c*/ 	.short	0x0100
        /*024e*/ 	.byte	0x07
	.zero		1


	//   ....[22]....
        /*0250*/ 	.word	0x00000910
        /*0254*/ 	.word	0x000000ff
        /*0258*/ 	.word	0x000000b0
        /*025c*/ 	.short	0x0100
        /*025e*/ 	.byte	0x05
	.zero		1


	//   ....[23]....
        /*0260*/ 	.word	0x00000920
        /*0264*/ 	.word	0x000000ff
        /*0268*/ 	.word	0x000000b8
        /*026c*/ 	.short	0x0100
        /*026e*/ 	.byte	0x05
	.zero		1


	//   ....[24]....
        /*0270*/ 	.word	0x00000a60
        /*0274*/ 	.word	0x000000ff
        /*0278*/ 	.word	0x000000c0
        /*027c*/ 	.short	0x0100
        /*027e*/ 	.byte	0x05
	.zero		1


	//   ....[25]....
        /*0280*/ 	.word	0x00000a70
        /*0284*/ 	.word	0x000000ff
        /*0288*/ 	.word	0x000000d0
        /*028c*/ 	.short	0x0100
        /*028e*/ 	.byte	0x05
	.zero		1


	//   ....[26]....
        /*0290*/ 	.word	0x00000a80
        /*0294*/ 	.word	0x000000ff
        /*0298*/ 	.word	0x000000c8
        /*029c*/ 	.short	0x0100
        /*029e*/ 	.byte	0x05
	.zero		1


	//   ....[27]....
        /*02a0*/ 	.word	0x00000a90
        /*02a4*/ 	.word	0x000000ff
        /*02a8*/ 	.word	0x000000d8
        /*02ac*/ 	.short	0x0100
        /*02ae*/ 	.byte	0x05
	.zero		1


	//   ....[28]....
        /*02b0*/ 	.word	0x00000bc0
        /*02b4*/ 	.word	0x000000ff
        /*02b8*/ 	.word	0x000000e0
        /*02bc*/ 	.short	0x0100
        /*02be*/ 	.byte	0x07
	.zero		1


	//   ....[29]....
        /*02c0*/ 	.word	0x00000bd0
        /*02c4*/ 	.word	0x000000ff
        /*02c8*/ 	.word	0x00000100
        /*02cc*/ 	.short	0x0100
        /*02ce*/ 	.byte	0x07
	.zero		1


	//   ....[30]....
        /*02d0*/ 	.word	0x00000be0
        /*02d4*/ 	.word	0x000000ff
        /*02d8*/ 	.word	0x000000e8
        /*02dc*/ 	.short	0x0100
        /*02de*/ 	.byte	0x07
	.zero		1


	//   ....[31]....
        /*02e0*/ 	.word	0x00000bf0
        /*02e4*/ 	.word	0x000000ff
        /*02e8*/ 	.word	0x00000108
        /*02ec*/ 	.short	0x0100
        /*02ee*/ 	.byte	0x07
	.zero		1


	//   ....[32]....
        /*02f0*/ 	.word	0x00000c00
        /*02f4*/ 	.word	0x000000ff
        /*02f8*/ 	.word	0x000000f0
        /*02fc*/ 	.short	0x0100
        /*02fe*/ 	.byte	0x07
	.zero		1


	//   ....[33]....
        /*0300*/ 	.word	0x00000c10
        /*0304*/ 	.word	0x000000ff
        /*0308*/ 	.word	0x00000110
        /*030c*/ 	.short	0x0100
        /*030e*/ 	.byte	0x07
	.zero		1


	//   ....[34]....
        /*0310*/ 	.word	0x00000c20
        /*0314*/ 	.word	0x000000ff
        /*0318*/ 	.word	0x000000f8
        /*031c*/ 	.short	0x0100
        /*031e*/ 	.byte	0x07
	.zero		1


	//   ....[35]....
        /*0320*/ 	.word	0x00000c30
        /*0324*/ 	.word	0x000000ff
        /*0328*/ 	.word	0x00000118
        /*032c*/ 	.short	0x0100
        /*032e*/ 	.byte	0x07
	.zero		1


	//   ....[36]....
        /*0330*/ 	.word	0x00000d20
        /*0334*/ 	.word	0x000000ff
        /*0338*/ 	.word	0x00000120
        /*033c*/ 	.short	0x0100
        /*033e*/ 	.byte	0x05
	.zero		1


	//   ....[37]....
        /*0340*/ 	.word	0x00000d30
        /*0344*/ 	.word	0x000000ff
        /*0348*/ 	.word	0x00000130
        /*034c*/ 	.short	0x0100
        /*034e*/ 	.byte	0x05
	.zero		1


	//   ....[38]....
        /*0350*/ 	.word	0x00000d40
        /*0354*/ 	.word	0x000000ff
        /*0358*/ 	.word	0x00000128
        /*035c*/ 	.short	0x0100
        /*035e*/ 	.byte	0x05
	.zero		1


	//   ....[39]....
        /*0360*/ 	.word	0x00000d50
        /*0364*/ 	.word	0x000000ff
        /*0368*/ 	.word	0x00000138
        /*036c*/ 	.short	0x0100
        /*036e*/ 	.byte	0x05
	.zero		1


	//   ....[40]....
        /*0370*/ 	.word	0x00001620
        /*0374*/ 	.word	0x00000002
        /*0378*/ 	.word	0x00000130
        /*037c*/ 	.short	0x010a
        /*037e*/ 	.byte	0xff
	.zero		1


	//   ....[41]....
        /*0380*/ 	.word	0x00001650
        /*0384*/ 	.word	0x00000002
        /*0388*/ 	.word	0x00000120
        /*038c*/ 	.short	0x0101
        /*038e*/ 	.byte	0xff
	.zero		1


	//   ....[42]....
        /*0390*/ 	.word	0x00001720
        /*0394*/ 	.word	0x000000ff
        /*0398*/ 	.word	0x00000040
        /*039c*/ 	.short	0x010a
        /*039e*/ 	.byte	0x08
	.zero		1


	//   ....[43]....
        /*03a0*/ 	.word	0x000017d0
        /*03a4*/ 	.word	0x000000ff
        /*03a8*/ 	.word	0x00000040
        /*03ac*/ 	.short	0x010a
        /*03ae*/ 	.byte	0x21
	.zero		1


	//   ....[44]....
        /*03b0*/ 	.word	0x00001920
        /*03b4*/ 	.word	0x000000ff
        /*03b8*/ 	.word	0x00000040
        /*03bc*/ 	.short	0x010a
        /*03be*/ 	.byte	0x08
	.zero		1


	//   ....[45]....
        /*03c0*/ 	.word	0x00001a80
        /*03c4*/ 	.word	0x000000ff
        /*03c8*/ 	.word	0x000000b8
        /*03cc*/ 	.short	0x0101
        /*03ce*/ 	.byte	0x04
	.zero		1


	//   ....[46]....
        /*03d0*/ 	.word	0x00001aa0
        /*03d4*/ 	.word	0x000000ff
        /*03d8*/ 	.word	0x00000040
        /*03dc*/ 	.short	0x010a
        /*03de*/ 	.byte	0x08
	.zero		1


	//   ....[47]....
        /*03e0*/ 	.word	0x00001b30
        /*03e4*/ 	.word	0x000000ff
        /*03e8*/ 	.word	0x00000040
        /*03ec*/ 	.short	0x010a
        /*03ee*/ 	.byte	0x19
	.zero		1


	//   ....[48]....
        /*03f0*/ 	.word	0x00001c80
        /*03f4*/ 	.word	0x000000ff
        /*03f8*/ 	.word	0x00000040
        /*03fc*/ 	.short	0x010a
        /*03fe*/ 	.byte	0x08
	.zero		1


	//   ....[49]....
        /*0400*/ 	.word	0x00001e10
        /*0404*/ 	.word	0x00000002
        /*0408*/ 	.word	0x000000c0
        /*040c*/ 	.short	0x010a
        /*040e*/ 	.byte	0xff
	.zero		1


	//   ....[50]....
        /*0410*/ 	.word	0x00001ed0
        /*0414*/ 	.word	0x00000002
        /*0418*/ 	.word	0x00000000
        /*041c*/ 	.short	0x0101
        /*041e*/ 	.byte	0xff
	.zero		1


	//   ....[51]....
        /*0420*/ 	.word	0x00002430
        /*0424*/ 	.word	0x000000ff
        /*0428*/ 	.word	0x00000000
        /*042c*/ 	.short	0x010a
        /*042e*/ 	.byte	0x05
	.zero		1


	//   ....[52]....
        /*0430*/ 	.word	0x000024c0
        /*0434*/ 	.word	0x000000ff
        /*0438*/ 	.word	0x00000000
        /*043c*/ 	.short	0x010a
        /*043e*/ 	.byte	0x05
	.zero		1


	//   ....[53]....
        /*0440*/ 	.word	0x00002550
        /*0444*/ 	.word	0x000000ff
        /*0448*/ 	.word	0x00000000
        /*044c*/ 	.short	0x010a
        /*044e*/ 	.byte	0x05
	.zero		1


	//   ....[54]....
        /*0450*/ 	.word	0x000025e0
        /*0454*/ 	.word	0x000000ff
        /*0458*/ 	.word	0x00000000
        /*045c*/ 	.short	0x010a
        /*045e*/ 	.byte	0x05
	.zero		1


	//   ....[55]....
        /*0460*/ 	.word	0x00002670
        /*0464*/ 	.word	0x000000ff
        /*0468*/ 	.word	0x00000000
        /*046c*/ 	.short	0x010a
        /*046e*/ 	.byte	0x05
	.zero		1


	//   ....[56]....
        /*0470*/ 	.word	0x00002700
        /*0474*/ 	.word	0x000000ff
        /*0478*/ 	.word	0x00000000
        /*047c*/ 	.short	0x010a
        /*047e*/ 	.byte	0x05
	.zero		1


	//   ....[57]....
        /*0480*/ 	.word	0x00002790
        /*0484*/ 	.word	0x000000ff
        /*0488*/ 	.word	0x00000000
        /*048c*/ 	.short	0x010a
        /*048e*/ 	.byte	0x05
	.zero		1


	//   ....[58]....
        /*0490*/ 	.word	0x00002830
        /*0494*/ 	.word	0x00000000
        /*0498*/ 	.word	0x00000000
        /*049c*/ 	.short	0x010a
        /*049e*/ 	.byte	0xff
	.zero		1


	//   ....[59]....
        /*04a0*/ 	.word	0x00002950
        /*04a4*/ 	.word	0x00000000
        /*04a8*/ 	.word	0x00000120
        /*04ac*/ 	.short	0x010a
        /*04ae*/ 	.byte	0xff
	.zero		1


	//   ....[60]....
        /*04b0*/ 	.word	0x000029c0
        /*04b4*/ 	.word	0x00000000
        /*04b8*/ 	.word	0x00000000
        /*04bc*/ 	.short	0x0101
        /*04be*/ 	.byte	0xff
	.zero		1


	//   ....[61]....
        /*04c0*/ 	.word	0x000029e0
        /*04c4*/ 	.word	0x000000ff
        /*04c8*/ 	.word	0x000000d0
        /*04cc*/ 	.short	0x010a
        /*04ce*/ 	.byte	0x05
	.zero		1


	//   ....[62]....
        /*04d0*/ 	.word	0x00002b00
        /*04d4*/ 	.word	0x00000000
        /*04d8*/ 	.word	0x000000c0
        /*04dc*/ 	.short	0x010a
        /*04de*/ 	.byte	0xff
	.zero		1


	//   ....[63]....
        /*04e0*/ 	.word	0x00002c00
        /*04e4*/ 	.word	0x00000000
        /*04e8*/ 	.word	0x00000000
        /*04ec*/ 	.short	0x0101
        /*04ee*/ 	.byte	0xff
	.zero		1


	//   ....[64]....
        /*04f0*/ 	.word	0x00002c90
        /*04f4*/ 	.word	0x000000ff
        /*04f8*/ 	.word	0x000000d0
        /*04fc*/ 	.short	0x0106
        /*04fe*/ 	.byte	0x05
	.zero		1


	//   ....[65]....
        /*0500*/ 	.word	0x00002cb0
        /*0504*/ 	.word	0x000000ff
        /*0508*/ 	.word	0x000000d0
        /*050c*/ 	.short	0x010a
        /*050e*/ 	.byte	0x05
	.zero		1


	//   ....[66]....
        /*0510*/ 	.word	0x00002d40
        /*0514*/ 	.word	0x000000ff
        /*0518*/ 	.word	0x000000d0
        /*051c*/ 	.short	0x0106
        /*051e*/ 	.byte	0x04
	.zero		1


	//   ....[67]....
        /*0520*/ 	.word	0x00002d80
        /*0524*/ 	.word	0x00000000
        /*0528*/ 	.word	0x000000d0
        /*052c*/ 	.short	0x010a
        /*052e*/ 	.byte	0xff
	.zero		1


	//   ....[68]....
        /*0530*/ 	.word	0x000032c0
        /*0534*/ 	.word	0x00000000
        /*0538*/ 	.word	0x000000c0
        /*053c*/ 	.short	0x010a
        /*053e*/ 	.byte	0xff
	.zero		1


	//   ....[69]....
        /*0540*/ 	.word	0x000033d0
        /*0544*/ 	.word	0x00000003
        /*0548*/ 	.word	0x00000000
        /*054c*/ 	.short	0x0101
        /*054e*/ 	.byte	0xff
	.zero		1


	//   ....[70]....
        /*0550*/ 	.word	0x000033e0
        /*0554*/ 	.word	0x000000ff
        /*0558*/ 	.word	0x00000000
        /*055c*/ 	.short	0x010a
        /*055e*/ 	.byte	0x06
	.zero		1


	//   ....[71]....
        /*0560*/ 	.word	0x00003400
        /*0564*/ 	.word	0x000000ff
        /*0568*/ 	.word	0x00000100
        /*056c*/ 	.short	0x010a
        /*056e*/ 	.byte	0x07
	.zero		1


	//   ....[72]....
        /*0570*/ 	.word	0x000034d0
        /*0574*/ 	.word	0x000000ff
        /*0578*/ 	.word	0x00000000
        /*057c*/ 	.short	0x010a
        /*057e*/ 	.byte	0x06
	.zero		1


	//   ....[73]....
        /*0580*/ 	.word	0x00003600
        /*0584*/ 	.word	0x000000ff
        /*0588*/ 	.word	0x00000000
        /*058c*/ 	.short	0x010a
        /*058e*/ 	.byte	0x1a
	.zero		1


	//   ....[74]....
        /*0590*/ 	.word	0x000038a0
        /*0594*/ 	.word	0x000000ff
        /*0598*/ 	.word	0x00000000
        /*059c*/ 	.short	0x010a
        /*059e*/ 	.byte	0x06
	.zero		1


	//   ....[75]....
        /*05a0*/ 	.word	0x00003930
        /*05a4*/ 	.word	0x000000ff
        /*05a8*/ 	.word	0x00000000
        /*05ac*/ 	.short	0x010a
        /*05ae*/ 	.byte	0x06
	.zero		1


	//   ....[76]....
        /*05b0*/ 	.word	0x000039c0
        /*05b4*/ 	.word	0x000000ff
        /*05b8*/ 	.word	0x00000000
        /*05bc*/ 	.short	0x010a
        /*05be*/ 	.byte	0x06
	.zero		1


	//   ....[77]....
        /*05c0*/ 	.word	0x00003a50
        /*05c4*/ 	.word	0x000000ff
        /*05c8*/ 	.word	0x00000000
        /*05cc*/ 	.short	0x010a
        /*05ce*/ 	.byte	0x07
	.zero		1


	//   ....[78]....
        /*05d0*/ 	.word	0x00003e90
        /*05d4*/ 	.word	0x00000000
        /*05d8*/ 	.word	0x000000c0
        /*05dc*/ 	.short	0x010a
        /*05de*/ 	.byte	0xff
	.zero		1


	//   ....[79]....
        /*05e0*/ 	.word	0x00003f50
        /*05e4*/ 	.word	0x00000000
        /*05e8*/ 	.word	0x00000000
        /*05ec*/ 	.short	0x0101
        /*05ee*/ 	.byte	0xff
	.zero		1


	//   ....[80]....
        /*05f0*/ 	.word	0x00004270
        /*05f4*/ 	.word	0x000000ff
        /*05f8*/ 	.word	0x000000b8
        /*05fc*/ 	.short	0x010a
        /*05fe*/ 	.byte	0x07
	.zero		1


	//   ....[81]....
        /*0600*/ 	.word	0x00004490
        /*0604*/ 	.word	0x000000ff
        /*0608*/ 	.word	0x00000098
        /*060c*/ 	.short	0x010a
        /*060e*/ 	.byte	0x0f
	.zero		1


	//   ....[82]....
        /*0610*/ 	.word	0x00004690
        /*0614*/ 	.word	0x000000ff
        /*0618*/ 	.word	0x00000080
        /*061c*/ 	.short	0x010b
        /*061e*/ 	.byte	0x0f
	.zero		1


	//   ....[83]....
        /*0620*/ 	.word	0x000046e0
        /*0624*/ 	.word	0x000000ff
        /*0628*/ 	.word	0x00000000
        /*062c*/ 	.short	0x0101
        /*062e*/ 	.byte	0x10
	.zero		1


	//   ....[84]....
        /*0630*/ 	.word	0x00004720
        /*0634*/ 	.word	0x000000ff
        /*0638*/ 	.word	0x00000098
        /*063c*/ 	.short	0x010a
        /*063e*/ 	.byte	0x0d
	.zero		1


	//   ....[85]....
        /*0640*/ 	.word	0x00004960
        /*0644*/ 	.word	0x000000ff
        /*0648*/ 	.word	0x00000080
        /*064c*/ 	.short	0x010b
        /*064e*/ 	.byte	0x0d
	.zero		1


	//   ....[86]....
        /*0650*/ 	.word	0x000049d0
        /*0654*/ 	.word	0x000000ff
        /*0658*/ 	.word	0x00000000
        /*065c*/ 	.short	0x0101
        /*065e*/ 	.byte	0x0f
	.zero		1


	//   ....[87]....
        /*0660*/ 	.word	0x00004a20
        /*0664*/ 	.word	0x000000ff
        /*0668*/ 	.word	0x00000000
        /*066c*/ 	.short	0x010a
        /*066e*/ 	.byte	0x04
	.zero		1


	//   ....[88]....
        /*0670*/ 	.word	0x00004ab0
        /*0674*/ 	.word	0x000000ff
        /*0678*/ 	.word	0x00000000
        /*067c*/ 	.short	0x010a
        /*067e*/ 	.byte	0x04
	.zero		1


	//   ....[89]....
        /*0680*/ 	.word	0x00004b50
        /*0684*/ 	.word	0x00000000
        /*0688*/ 	.word	0x00000000
        /*068c*/ 	.short	0x010a
        /*068e*/ 	.byte	0xff
	.zero		1


	//   ....[90]....
        /*0690*/ 	.word	0x00004e90
        /*0694*/ 	.word	0x00000000
        /*0698*/ 	.word	0x000000c0
        /*069c*/ 	.short	0x010a
        /*069e*/ 	.byte	0xff
	.zero		1


	//   ....[91]....
        /*06a0*/ 	.word	0x00004fa0
        /*06a4*/ 	.word	0x00000000
        /*06a8*/ 	.word	0x00000000
        /*06ac*/ 	.short	0x0101
        /*06ae*/ 	.byte	0xff
	.zero		1


	//   ....[92]....
        /*06b0*/ 	.word	0x00005a40
        /*06b4*/ 	.word	0x00000000
        /*06b8*/ 	.word	0x00000080
        /*06bc*/ 	.short	0x010a
        /*06be*/ 	.byte	0xff
	.zero		1


	//   ....[93]....
        /*06c0*/ 	.word	0x00005ab0
        /*06c4*/ 	.word	0x00000049
        /*06c8*/ 	.word	0x000000e0
        /*06cc*/ 	.short	0x010a
        /*06ce*/ 	.byte	0xff
	.zero		1


	//   ....[94]....
        /*06d0*/ 	.word	0x00005ba0
        /*06d4*/ 	.word	0x00000000
        /*06d8*/ 	.word	0x00000080
        /*06dc*/ 	.short	0x010a
        /*06de*/ 	.byte	0xff
	.zero		1


	//   ....[95]....
        /*06e0*/ 	.word	0x00005cd0
        /*06e4*/ 	.word	0x00000049
        /*06e8*/ 	.word	0x000000e0
        /*06ec*/ 	.short	0x010a
        /*06ee*/ 	.byte	0xff
	.zero		1


	//   ....[96]....
        /*06f0*/ 	.word	0x000067e0
        /*06f4*/ 	.word	0x00000000
        /*06f8*/ 	.word	0x00000000
        /*06fc*/ 	.short	0x0101
        /*06fe*/ 	.byte	0xff
	.zero		1


	//   ....[97]....
        /*0700*/ 	.word	0x000067f0
        /*0704*/ 	.word	0x00000002
        /*0708*/ 	.word	0x00000080
        /*070c*/ 	.short	0x010a
        /*070e*/ 	.byte	0xff
	.zero		1


	//   ....[98]....
        /*0710*/ 	.word	0x000068c0
        /*0714*/ 	.word	0x00000002
        /*0718*/ 	.word	0x00000080
        /*071c*/ 	.short	0x010a
        /*071e*/ 	.byte	0xff
	.zero		1


	//   ....[99]....
        /*0720*/ 	.word	0x00006c10
        /*0724*/ 	.word	0x000000ff
        /*0728*/ 	.word	0x00000000
        /*072c*/ 	.short	0x0101
        /*072e*/ 	.byte	0x05
	.zero		1


	//   ....[100]....
        /*0730*/ 	.word	0x00007560
        /*0734*/ 	.word	0x00000000
        /*0738*/ 	.word	0x00000000
        /*073c*/ 	.short	0x0101
        /*073e*/ 	.byte	0xff
	.zero		1


	//   ....[101]....
        /*0740*/ 	.word	0x000077d0
        /*0744*/ 	.word	0x000000ff
        /*0748*/ 	.word	0x00000000
        /*074c*/ 	.short	0x0101
        /*074e*/ 	.byte	0x04
	.zero		1


	//   ....[102]....
        /*0750*/ 	.word	0x000077f0
        /*0754*/ 	.word	0x00000002
        /*0758*/ 	.word	0x00000130
        /*075c*/ 	.short	0x010a
        /*075e*/ 	.byte	0xff
	.zero		1


	//   ....[103]....
        /*0760*/ 	.word	0x00007850
        /*0764*/ 	.word	0x00000002
        /*0768*/ 	.word	0x00000040
        /*076c*/ 	.short	0x010a
        /*076e*/ 	.byte	0xff
	.zero		1


	//   ....[104]....
        /*0770*/ 	.word	0x000078b0
        /*0774*/ 	.word	0x00000002
        /*0778*/ 	.word	0x00000040
        /*077c*/ 	.short	0x010a
        /*077e*/ 	.byte	0xff
	.zero		1


	//   ....[105]....
        /*0780*/ 	.word	0x00007900
        /*0784*/ 	.word	0x00000002
        /*0788*/ 	.word	0x000000c0
        /*078c*/ 	.short	0x010a
        /*078e*/ 	.byte	0xff
	.zero		1


	//   ....[106]....
        /*0790*/ 	.word	0x00007960
        /*0794*/ 	.word	0x00000000
        /*0798*/ 	.word	0x00000000
        /*079c*/ 	.short	0x010a
        /*079e*/ 	.byte	0xff
	.zero		1


	//   ....[107]....
        /*07a0*/ 	.word	0x000079c0
        /*07a4*/ 	.word	0x00000000
        /*07a8*/ 	.word	0x00000000
        /*07ac*/ 	.short	0x010a
        /*07ae*/ 	.byte	0xff
	.zero		1


	//   ....[108]....
        /*07b0*/ 	.word	0x00007a20
        /*07b4*/ 	.word	0x00000000
        /*07b8*/ 	.word	0x00000000
        /*07bc*/ 	.short	0x010a
        /*07be*/ 	.byte	0xff
	.zero		1


	//   ....[109]....
        /*07c0*/ 	.word	0x00007a80
        /*07c4*/ 	.word	0x00000000
        /*07c8*/ 	.word	0x00000000
        /*07cc*/ 	.short	0x010a
        /*07ce*/ 	.byte	0xff
	.zero		1


	//   ....[110]....
        /*07d0*/ 	.word	0x00007ae0
        /*07d4*/ 	.word	0x00000000
        /*07d8*/ 	.word	0x00000000
        /*07dc*/ 	.short	0x010a
        /*07de*/ 	.byte	0xff
	.zero		1


	//   ....[111]....
        /*07e0*/ 	.word	0x00007b40
        /*07e4*/ 	.word	0x00000000
        /*07e8*/ 	.word	0x00000000
        /*07ec*/ 	.short	0x010a
        /*07ee*/ 	.byte	0xff
	.zero		1


	//   ....[112]....
        /*07f0*/ 	.word	0x00007ba0
        /*07f4*/ 	.word	0x00000000
        /*07f8*/ 	.word	0x00000000
        /*07fc*/ 	.short	0x010a
        /*07fe*/ 	.byte	0xff
	.zero		1


	//   ....[113]....
        /*0800*/ 	.word	0x00007bf0
        /*0804*/ 	.word	0x00000000
        /*0808*/ 	.word	0x00000120
        /*080c*/ 	.short	0x010a
        /*080e*/ 	.byte	0xff
	.zero		1


	//   ....[114]....
        /*0810*/ 	.word	0x00007c50
        /*0814*/ 	.word	0x00000000
        /*0818*/ 	.word	0x000000d0
        /*081c*/ 	.short	0x010a
        /*081e*/ 	.byte	0xff
	.zero		1


	//   ....[115]....
        /*0820*/ 	.word	0x00007ca0
        /*0824*/ 	.word	0x00000000
        /*0828*/ 	.word	0x000000c0
        /*082c*/ 	.short	0x010a
        /*082e*/ 	.byte	0xff
	.zero		1


	//   ....[116]....
        /*0830*/ 	.word	0x00007d00
        /*0834*/ 	.word	0x00000000
        /*0838*/ 	.word	0x000000d0
        /*083c*/ 	.short	0x010a
        /*083e*/ 	.byte	0xff
	.zero		1


	//   ....[117]....
        /*0840*/ 	.word	0x00007d50
        /*0844*/ 	.word	0x00000000
        /*0848*/ 	.word	0x000000c0
        /*084c*/ 	.short	0x010a
        /*084e*/ 	.byte	0xff
	.zero		1


	//   ....[118]....
        /*0850*/ 	.word	0x00007db0
        /*0854*/ 	.word	0x00000002
        /*0858*/ 	.word	0x00000100
        /*085c*/ 	.short	0x010a
        /*085e*/ 	.byte	0xff
	.zero		1


	//   ....[119]....
        /*0860*/ 	.word	0x00007e10
        /*0864*/ 	.word	0x00000000
        /*0868*/ 	.word	0x00000000
        /*086c*/ 	.short	0x010a
        /*086e*/ 	.byte	0xff
	.zero		1


	//   ....[120]....
        /*0870*/ 	.word	0x00007e70
        /*0874*/ 	.word	0x00000000
        /*0878*/ 	.word	0x00000000
        /*087c*/ 	.short	0x010a
        /*087e*/ 	.byte	0xff
	.zero		1


	//   ....[121]....
        /*0880*/ 	.word	0x00007ed0
        /*0884*/ 	.word	0x00000000
        /*0888*/ 	.word	0x00000000
        /*088c*/ 	.short	0x010a
        /*088e*/ 	.byte	0xff
	.zero		1


	//   ....[122]....
        /*0890*/ 	.word	0x00007f30
        /*0894*/ 	.word	0x00000000
        /*0898*/ 	.word	0x00000000
        /*089c*/ 	.short	0x010a
        /*089e*/ 	.byte	0xff
	.zero		1


	//   ....[123]....
        /*08a0*/ 	.word	0x00007f90
        /*08a4*/ 	.word	0x00000000
        /*08a8*/ 	.word	0x00000000
        /*08ac*/ 	.short	0x010a
        /*08ae*/ 	.byte	0xff
	.zero		1


	//   ....[124]....
        /*08b0*/ 	.word	0x00007fe0
        /*08b4*/ 	.word	0x00000000
        /*08b8*/ 	.word	0x000000c0
        /*08bc*/ 	.short	0x010a
        /*08be*/ 	.byte	0xff
	.zero		1


	//   ....[125]....
        /*08c0*/ 	.word	0x00008040
        /*08c4*/ 	.word	0x00000000
        /*08c8*/ 	.word	0x000000b8
        /*08cc*/ 	.short	0x010a
        /*08ce*/ 	.byte	0xff
	.zero		1


	//   ....[126]....
        /*08d0*/ 	.word	0x000080a0
        /*08d4*/ 	.word	0x00000000
        /*08d8*/ 	.word	0x00000098
        /*08dc*/ 	.short	0x010a
        /*08de*/ 	.byte	0xff
	.zero		1


	//   ....[127]....
        /*08e0*/ 	.word	0x00008100
        /*08e4*/ 	.word	0x00000000
        /*08e8*/ 	.word	0x00000098
        /*08ec*/ 	.short	0x010a
        /*08ee*/ 	.byte	0xff
	.zero		1


	//   ....[128]....
        /*08f0*/ 	.word	0x00008160
        /*08f4*/ 	.word	0x00000000
        /*08f8*/ 	.word	0x00000000
        /*08fc*/ 	.short	0x010a
        /*08fe*/ 	.byte	0xff
	.zero		1


	//   ....[129]....
        /*0900*/ 	.word	0x000081c0
        /*0904*/ 	.word	0x00000000
        /*0908*/ 	.word	0x00000000
        /*090c*/ 	.short	0x010a
        /*090e*/ 	.byte	0xff
	.zero		1


	//   ....[130]....
        /*0910*/ 	.word	0x00008210
        /*0914*/ 	.word	0x00000000
        /*0918*/ 	.word	0x000000c0
        /*091c*/ 	.short	0x010a
        /*091e*/ 	.byte	0xff
	.zero		1


	//   ....[131]....
        /*0920*/ 	.word	0x00008260
        /*0924*/ 	.word	0x00000000
        /*0928*/ 	.word	0x00000080
        /*092c*/ 	.short	0x010a
        /*092e*/ 	.byte	0xff
	.zero		1


	//   ....[132]....
        /*0930*/ 	.word	0x000082b0
        /*0934*/ 	.word	0x00000049
        /*0938*/ 	.word	0x000000e0
        /*093c*/ 	.short	0x010a
        /*093e*/ 	.byte	0xff
	.zero		1


	//   ....[133]....
        /*0940*/ 	.word	0x00008300
        /*0944*/ 	.word	0x00000002
        /*0948*/ 	.word	0x00000080
        /*094c*/ 	.short	0x010a
        /*094e*/ 	.byte	0xff
	.zero		1


	//----- nvinfo : EIATTR_NUM_MBARRIERS
	.align		4
.L_47:
        /*0950*/ 	.byte	0x03, 0x38
        /*0952*/ 	.short	0x0028


	//----- nvinfo : EIATTR_EXIT_INSTR_OFFSETS
	.align		4
        /*0954*/ 	.byte	0x04, 0x1c
        /*0956*/ 	.short	(.L_49 - .L_48)


	//   ....[0]....
.L_48:
        /*0958*/ 	.word	0x00002860


	//   ....[1]....
        /*095c*/ 	.word	0x00002d50


	//   ....[2]....
        /*0960*/ 	.word	0x00002db0


	//   ....[3]....
        /*0964*/ 	.word	0x00003cb0


	//   ....[4]....
        /*0968*/ 	.word	0x00004b80


	//   ....[5]....
        /*096c*/ 	.word	0x00004bc0


	//   ....[6]....
        /*0970*/ 	.word	0x000076c0


	//   ....[7]....
        /*0974*/ 	.word	0x00007740


	//   ....[8]....
        /*0978*/ 	.word	0x00007770


	//   ....[9]....
        /*097c*/ 	.word	0x000077e0


	//----- nvinfo : EIATTR_MAX_THREADS
	.align		4
.L_49:
        /*0980*/ 	.byte	0x04, 0x05
        /*0982*/ 	.short	(.L_51 - .L_50)
.L_50:
        /*0984*/ 	.word	0x00000100
        /*0988*/ 	.word	0x00000001
        /*098c*/ 	.word	0x00000001


	//----- nvinfo : EIATTR_CRS_STACK_SIZE
	.align		4
.L_51:
        /*0990*/ 	.byte	0x04, 0x1e
        /*0992*/ 	.short	(.L_53 - .L_52)
.L_52:
        /*0994*/ 	.word	0x00000000


	//----- nvinfo : EIATTR_CBANK_PARAM_SIZE
	.align		4
.L_53:
        /*0998*/ 	.byte	0x03, 0x19
        /*099a*/ 	.short	0x0800


	//----- nvinfo : EIATTR_PARAM_CBANK
	.align		4
        /*099c*/ 	.byte	0x04, 0x0a
        /*099e*/ 	.short	(.L_55 - .L_54)
	.align		4
.L_54:
        /*09a0*/ 	.word	index@(.nv.constant0._ZN7cutlass13device_kernelINS_4gemm6kernel13GemmUniversalIN4cute5tupleIJiiiiEEENS1_10collective13CollectiveMmaINS1_35MainloopSm100TmaUmmaWarpSpecializedILi8ELi2ELi4ENS5_IJNS4_1CILi1EEESB_SB_EEEEENS5_IJNSA_ILi128EEENSA_ILi64EEESF_EEENS_6half_tENS5_IJSB_llEEESH_NS5_IJlSB_lEEENS4_8TiledMMAINS4_8MMA_AtomIJNS4_20SM100_MMA_F16BF16_SSISH_SH_fLi128ELi64ELNS4_4UMMA5MajorE1ELSO_0ELNSN_7ScaleInE0ELSP_0EEEEEENS4_6LayoutISC_NS5_IJNSA_ILi0EEEST_ST_EEEEENS5_IJNS4_10UnderscoreESW_SW_EEEEENS4_13SM90_TMA_LOADENS4_14ComposedLayoutINS4_7SwizzleILi3ELi4ELi3EEENS4_18smem_ptr_flag_bitsILi16EEENSS_INS5_IJSF_NSA_ILi8EEEEEENS5_IJSB_SF_EEEEEEEvNS4_8identityESZ_NS10_IS12_S14_NSS_INS5_IJS15_SF_EEENS5_IJSF_SB_EEEEEEEvS1A_EENS_8epilogue10collective18CollectiveEpilogueINS1G_23Sm100TmaWarpSpecializedILi3ELi2ELi32ELb1ELb0EEEJSG_NS5_IJNSS_ISE_SB_EENSS_INSA_ILi32EEESB_EEEEESH_SJ_SH_SJ_NS1G_6fusion15FusionCallbacksIS1K_NS1P_17LinearCombinationISH_fSH_fLNS_15FloatRoundStyleE2EEESG_S1O_JEEENS4_5SM1004TMEM4LOAD26SM100_TMEM_LOAD_32dp32b32xESZ_NS10_INS11_ILi2ELi4ELi3EEES14_NSS_INS5_IJS15_S1M_EEENS5_IJS1M_SB_EEEEEEENS4_39AutoVectorizingCopyWithAssumedAlignmentILi128EEENS4_14SM90_TMA_STOREES23_S25_S25_EEEvvEEEEvNT_6ParamsE)
        /*09a4*/ 	.short	0x0380
        /*09a6*/ 	.short	0x0800


	//----- nvinfo : EIATTR_SW_WAR
	.align		4
.L_55:
        /*09a8*/ 	.byte	0x04, 0x36
        /*09aa*/ 	.short	(.L_57 - .L_56)
.L_56:
        /*09ac*/ 	.word	0x00000008
.L_57:


//--------------------- .nv.callgraph             --------------------------
	.section	.nv.callgraph,"",@"SHT_CUDA_CALLGRAPH"
	.align	4
	.sectionentsize	8
	.align		4
        /*0000*/ 	.word	0x00000000
	.align		4
        /*0004*/ 	.word	0xffffffff
	.align		4
        /*0008*/ 	.word	index@(_ZN7cutlass13device_kernelINS_4gemm6kernel13GemmUniversalIN4cute5tupleIJiiiiEEENS1_10collective13CollectiveMmaINS1_35MainloopSm100TmaUmmaWarpSpecializedILi8ELi2ELi4ENS5_IJNS4_1CILi1EEESB_SB_EEEEENS5_IJNSA_ILi128EEENSA_ILi64EEESF_EEENS_6half_tENS5_IJSB_llEEESH_NS5_IJlSB_lEEENS4_8TiledMMAINS4_8MMA_AtomIJNS4_20SM100_MMA_F16BF16_SSISH_SH_fLi128ELi64ELNS4_4UMMA5MajorE1ELSO_0ELNSN_7ScaleInE0ELSP_0EEEEEENS4_6LayoutISC_NS5_IJNSA_ILi0EEEST_ST_EEEEENS5_IJNS4_10UnderscoreESW_SW_EEEEENS4_13SM90_TMA_LOADENS4_14ComposedLayoutINS4_7SwizzleILi3ELi4ELi3EEENS4_18smem_ptr_flag_bitsILi16EEENSS_INS5_IJSF_NSA_ILi8EEEEEENS5_IJSB_SF_EEEEEEEvNS4_8identityESZ_NS10_IS12_S14_NSS_INS5_IJS15_SF_EEENS5_IJSF_SB_EEEEEEEvS1A_EENS_8epilogue10collective18CollectiveEpilogueINS1G_23Sm100TmaWarpSpecializedILi3ELi2ELi32ELb1ELb0EEEJSG_NS5_IJNSS_ISE_SB_EENSS_INSA_ILi32EEESB_EEEEESH_SJ_SH_SJ_NS1G_6fusion15FusionCallbacksIS1K_NS1P_17LinearCombinationISH_fSH_fLNS_15FloatRoundStyleE2EEESG_S1O_JEEENS4_5SM1004TMEM4LOAD26SM100_TMEM_LOAD_32dp32b32xESZ_NS10_INS11_ILi2ELi4ELi3EEES14_NSS_INS5_IJS15_S1M_EEENS5_IJS1M_SB_EEEEEEENS4_39AutoVectorizingCopyWithAssumedAlignmentILi128EEENS4_14SM90_TMA_STOREES23_S25_S25_EEEvvEEEEvNT_6ParamsE)
	.align		4
        /*000c*/ 	.word	index@(__assertfail)
	.align		4
        /*0010*/ 	.word	0x00000000
	.align		4
        /*0014*/ 	.word	0xfffffffe
	.align		4
        /*0018*/ 	.word	0x00000000
	.align		4
        /*001c*/ 	.word	0xfffffffd
	.align		4
        /*0020*/ 	.word	0x00000000
	.align		4
        /*0024*/ 	.word	0xfffffffc


//--------------------- .nv.constant4             --------------------------
	.section	.nv.constant4,"a",@progbits
	.align	8
	.align		8
.nv.constant4:
        /*0000*/ 	.dword	__assertfail
	.align		8
        /*0008*/ 	.dword	__unnamed_1
	.align		8
        /*0010*/ 	.dword	__unnamed_2
	.align		8
        /*0018*/ 	.dword	_ZN40_INTERNAL_a8a1c451_4_k_cu_5408e507_380064cuda3std3__45__cpo5beginE
	.align		8
        /*0020*/ 	.dword	_ZN40_INTERNAL_a8a1c451_4_k_cu_5408e507_380064cuda3std3__45__cpo3endE
	.align		8
        /*0028*/ 	.dword	_ZN40_INTERNAL_a8a1c451_4_k_cu_5408e507_380064cuda3std3__45__cpo6cbeginE
	.align		8
        /*0030*/ 	.dword	_ZN40_INTERNAL_a8a1c451_4_k_cu_5408e507_380064cuda3std3__45__cpo4cendE
	.align		8
        /*0038*/ 	.dword	_ZN40_INTERNAL_a8a1c451_4_k_cu_5408e507_380064cuda3std3__442_GLOBAL__N__a8a1c451_4_k_cu_5408e507_380066ignoreE
	.align		8
        /*0040*/ 	.dword	_ZN40_INTERNAL_a8a1c451_4_k_cu_5408e507_380064cuda3std3__419piecewise_constructE
	.align		8
        /*0048*/ 	.dword	_ZN40_INTERNAL_a8a1c451_4_k_cu_5408e507_380064cuda3std3__48in_placeE
	.align		8
        /*0050*/ 	.dword	_ZN40_INTERNAL_a8a1c451_4_k_cu_5408e507_380064cuda3std6ranges3__45__cpo4swapE
	.align		8
        /*0058*/ 	.dword	_ZN40_INTERNAL_a8a1c451_4_k_cu_5408e507_380064cuda3std6ranges3__45__cpo9iter_moveE
	.align		8
        /*0060*/ 	.dword	_ZN40_INTERNAL_a8a1c451_4_k_cu_5408e507_380064cute7productE
	.align		8
        /*0068*/ 	.dword	_ZN40_INTERNAL_a8a1c451_4_k_cu_5408e507_380064cute1_E
	.align		8
        /*0070*/ 	.dword	$str$25
	.align		8
        /*0078*/ 	.dword	$str$26
	.align		8
        /*0080*/ 	.dword	$str$27
	.align		8
        /*0088*/ 	.dword	$str$28


//--------------------- .text._ZN7cutlass13device_kernelINS_4gemm6kernel13GemmUniversalIN4cute5tupleIJiiiiEEENS1_10collective13CollectiveMmaINS1_35MainloopSm100TmaUmmaWarpSpecializedILi8ELi2ELi4ENS5_IJNS4_1CILi1EEESB_SB_EEEEENS5_IJNSA_ILi128EEENSA_ILi64EEESF_EEENS_6half_tENS5_IJSB_llEEESH_NS5_IJlSB_lEEENS4_8TiledMMAINS4_8MMA_AtomIJNS4_20SM100_MMA_F16BF16_SSISH_SH_fLi128ELi64ELNS4_4UMMA5MajorE1ELSO_0ELNSN_7ScaleInE0ELSP_0EEEEEENS4_6LayoutISC_NS5_IJNSA_ILi0EEEST_ST_EEEEENS5_IJNS4_10UnderscoreESW_SW_EEEEENS4_13SM90_TMA_LOADENS4_14ComposedLayoutINS4_7SwizzleILi3ELi4ELi3EEENS4_18smem_ptr_flag_bitsILi16EEENSS_INS5_IJSF_NSA_ILi8EEEEEENS5_IJSB_SF_EEEEEEEvNS4_8identityESZ_NS10_IS12_S14_NSS_INS5_IJS15_SF_EEENS5_IJSF_SB_EEEEEEEvS1A_EENS_8epilogue10collective18CollectiveEpilogueINS1G_23Sm100TmaWarpSpecializedILi3ELi2ELi32ELb1ELb0EEEJSG_NS5_IJNSS_ISE_SB_EENSS_INSA_ILi32EEESB_EEEEESH_SJ_SH_SJ_NS1G_6fusion15FusionCallbacksIS1K_NS1P_17LinearCombinationISH_fSH_fLNS_15FloatRoundStyleE2EEESG_S1O_JEEENS4_5SM1004TMEM4LOAD26SM100_TMEM_LOAD_32dp32b32xESZ_NS10_INS11_ILi2ELi4ELi3EEES14_NSS_INS5_IJS15_S1M_EEENS5_IJS1M_SB_EEEEEEENS4_39AutoVectorizingCopyWithAssumedAlignmentILi128EEENS4_14SM90_TMA_STOREES23_S25_S25_EEEvvEEEEvNT_6ParamsE --------------------------
	.section	.text._ZN7cutlass13device_kernelINS_4gemm6kernel13GemmUniversalIN4cute5tupleIJiiiiEEENS1_10collective13CollectiveMmaINS1_35MainloopSm100TmaUmmaWarpSpecializedILi8ELi2ELi4ENS5_IJNS4_1CILi1EEESB_SB_EEEEENS5_IJNSA_ILi128EEENSA_ILi64EEESF_EEENS_6half_tENS5_IJSB_llEEESH_NS5_IJlSB_lEEENS4_8TiledMMAINS4_8MMA_AtomIJNS4_20SM100_MMA_F16BF16_SSISH_SH_fLi128ELi64ELNS4_4UMMA5MajorE1ELSO_0ELNSN_7ScaleInE0ELSP_0EEEEEENS4_6LayoutISC_NS5_IJNSA_ILi0EEEST_ST_EEEEENS5_IJNS4_10UnderscoreESW_SW_EEEEENS4_13SM90_TMA_LOADENS4_14ComposedLayoutINS4_7SwizzleILi3ELi4ELi3EEENS4_18smem_ptr_flag_bitsILi16EEENSS_INS5_IJSF_NSA_ILi8EEEEEENS5_IJSB_SF_EEEEEEEvNS4_8identityESZ_NS10_IS12_S14_NSS_INS5_IJS15_SF_EEENS5_IJSF_SB_EEEEEEEvS1A_EENS_8epilogue10collective18CollectiveEpilogueINS1G_23Sm100TmaWarpSpecializedILi3ELi2ELi32ELb1ELb0EEEJSG_NS5_IJNSS_ISE_SB_EENSS_INSA_ILi32EEESB_EEEEESH_SJ_SH_SJ_NS1G_6fusion15FusionCallbacksIS1K_NS1P_17LinearCombinationISH_fSH_fLNS_15FloatRoundStyleE2EEESG_S1O_JEEENS4_5SM1004TMEM4LOAD26SM100_TMEM_LOAD_32dp32b32xESZ_NS10_INS11_ILi2ELi4ELi3EEES14_NSS_INS5_IJS15_S1M_EEENS5_IJS1M_SB_EEEEEEENS4_39AutoVectorizingCopyWithAssumedAlignmentILi128EEENS4_14SM90_TMA_STOREES23_S25_S25_EEEvvEEEEvNT_6ParamsE,"ax",@progbits
	.align	128
.text._ZN7cutlass13device_kernelINS_4gemm6kernel13GemmUniversalIN4cute5tupleIJiiiiEEENS1_10collective13CollectiveMmaINS1_35MainloopSm100TmaUmmaWarpSpecializedILi8ELi2ELi4ENS5_IJNS4_1CILi1EEESB_SB_EEEEENS5_IJNSA_ILi128EEENSA_ILi64EEESF_EEENS_6half_tENS5_IJSB_llEEESH_NS5_IJlSB_lEEENS4_8TiledMMAINS4_8MMA_AtomIJNS4_20SM100_MMA_F16BF16_SSISH_SH_fLi128ELi64ELNS4_4UMMA5MajorE1ELSO_0ELNSN_7ScaleInE0ELSP_0EEEEEENS4_6LayoutISC_NS5_IJNSA_ILi0EEEST_ST_EEEEENS5_IJNS4_10UnderscoreESW_SW_EEEEENS4_13SM90_TMA_LOADENS4_14ComposedLayoutINS4_7SwizzleILi3ELi4ELi3EEENS4_18smem_ptr_flag_bitsILi16EEENSS_INS5_IJSF_NSA_ILi8EEEEEENS5_IJSB_SF_EEEEEEEvNS4_8identityESZ_NS10_IS12_S14_NSS_INS5_IJS15_SF_EEENS5_IJSF_SB_EEEEEEEvS1A_EENS_8epilogue10collective18CollectiveEpilogueINS1G_23Sm100TmaWarpSpecializedILi3ELi2ELi32ELb1ELb0EEEJSG_NS5_IJNSS_ISE_SB_EENSS_INSA_ILi32EEESB_EEEEESH_SJ_SH_SJ_NS1G_6fusion15FusionCallbacksIS1K_NS1P_17LinearCombinationISH_fSH_fLNS_15FloatRoundStyleE2EEESG_S1O_JEEENS4_5SM1004TMEM4LOAD26SM100_TMEM_LOAD_32dp32b32xESZ_NS10_INS11_ILi2ELi4ELi3EEES14_NSS_INS5_IJS15_S1M_EEENS5_IJS1M_SB_EEEEEEENS4_39AutoVectorizingCopyWithAssumedAlignmentILi128EEENS4_14SM90_TMA_STOREES23_S25_S25_EEEvvEEEEvNT_6ParamsE:
        .type           _ZN7cutlass13device_kernelINS_4gemm6kernel13GemmUniversalIN4cute5tupleIJiiiiEEENS1_10collective13CollectiveMmaINS1_35MainloopSm100TmaUmmaWarpSpecializedILi8ELi2ELi4ENS5_IJNS4_1CILi1EEESB_SB_EEEEENS5_IJNSA_ILi128EEENSA_ILi64EEESF_EEENS_6half_tENS5_IJSB_llEEESH_NS5_IJlSB_lEEENS4_8TiledMMAINS4_8MMA_AtomIJNS4_20SM100_MMA_F16BF16_SSISH_SH_fLi128ELi64ELNS4_4UMMA5MajorE1ELSO_0ELNSN_7ScaleInE0ELSP_0EEEEEENS4_6LayoutISC_NS5_IJNSA_ILi0EEEST_ST_EEEEENS5_IJNS4_10UnderscoreESW_SW_EEEEENS4_13SM90_TMA_LOADENS4_14ComposedLayoutINS4_7SwizzleILi3ELi4ELi3EEENS4_18smem_ptr_flag_bitsILi16EEENSS_INS5_IJSF_NSA_ILi8EEEEEENS5_IJSB_SF_EEEEEEEvNS4_8identityESZ_NS10_IS12_S14_NSS_INS5_IJS15_SF_EEENS5_IJSF_SB_EEEEEEEvS1A_EENS_8epilogue10collective18CollectiveEpilogueINS1G_23Sm100TmaWarpSpecializedILi3ELi2ELi32ELb1ELb0EEEJSG_NS5_IJNSS_ISE_SB_EENSS_INSA_ILi32EEESB_EEEEESH_SJ_SH_SJ_NS1G_6fusion15FusionCallbacksIS1K_NS1P_17LinearCombinationISH_fSH_fLNS_15FloatRoundStyleE2EEESG_S1O_JEEENS4_5SM1004TMEM4LOAD26SM100_TMEM_LOAD_32dp32b32xESZ_NS10_INS11_ILi2ELi4ELi3EEES14_NSS_INS5_IJS15_S1M_EEENS5_IJS1M_SB_EEEEEEENS4_39AutoVectorizingCopyWithAssumedAlignmentILi128EEENS4_14SM90_TMA_STOREES23_S25_S25_EEEvvEEEEvNT_6ParamsE,@function
        .size           _ZN7cutlass13device_kernelINS_4gemm6kernel13GemmUniversalIN4cute5tupleIJiiiiEEENS1_10collective13CollectiveMmaINS1_35MainloopSm100TmaUmmaWarpSpecializedILi8ELi2ELi4ENS5_IJNS4_1CILi1EEESB_SB_EEEEENS5_IJNSA_ILi128EEENSA_ILi64EEESF_EEENS_6half_tENS5_IJSB_llEEESH_NS5_IJlSB_lEEENS4_8TiledMMAINS4_8MMA_AtomIJNS4_20SM100_MMA_F16BF16_SSISH_SH_fLi128ELi64ELNS4_4UMMA5MajorE1ELSO_0ELNSN_7ScaleInE0ELSP_0EEEEEENS4_6LayoutISC_NS5_IJNSA_ILi0EEEST_ST_EEEEENS5_IJNS4_10UnderscoreESW_SW_EEEEENS4_13SM90_TMA_LOADENS4_14ComposedLayoutINS4_7SwizzleILi3ELi4ELi3EEENS4_18smem_ptr_flag_bitsILi16EEENSS_INS5_IJSF_NSA_ILi8EEEEEENS5_IJSB_SF_EEEEEEEvNS4_8identityESZ_NS10_IS12_S14_NSS_INS5_IJS15_SF_EEENS5_IJSF_SB_EEEEEEEvS1A_EENS_8epilogue10collective18CollectiveEpilogueINS1G_23Sm100TmaWarpSpecializedILi3ELi2ELi32ELb1ELb0EEEJSG_NS5_IJNSS_ISE_SB_EENSS_INSA_ILi32EEESB_EEEEESH_SJ_SH_SJ_NS1G_6fusion15FusionCallbacksIS1K_NS1P_17LinearCombinationISH_fSH_fLNS_15FloatRoundStyleE2EEESG_S1O_JEEENS4_5SM1004TMEM4LOAD26SM100_TMEM_LOAD_32dp32b32xESZ_NS10_INS11_ILi2ELi4ELi3EEES14_NSS_INS5_IJS15_S1M_EEENS5_IJS1M_SB_EEEEEEENS4_39AutoVectorizingCopyWithAssumedAlignmentILi128EEENS4_14SM90_TMA_STOREES23_S25_S25_EEEvvEEEEvNT_6ParamsE,(.L_x_166 - _ZN7cutlass13device_kernelINS_4gemm6kernel13GemmUniversalIN4cute5tupleIJiiiiEEENS1_10collective13CollectiveMmaINS1_35MainloopSm100TmaUmmaWarpSpecializedILi8ELi2ELi4ENS5_IJNS4_1CILi1EEESB_SB_EEEEENS5_IJNSA_ILi128EEENSA_ILi64EEESF_EEENS_6half_tENS5_IJSB_llEEESH_NS5_IJlSB_lEEENS4_8TiledMMAINS4_8MMA_AtomIJNS4_20SM100_MMA_F16BF16_SSISH_SH_fLi128ELi64ELNS4_4UMMA5MajorE1ELSO_0ELNSN_7ScaleInE0ELSP_0EEEEEENS4_6LayoutISC_NS5_IJNSA_ILi0EEEST_ST_EEEEENS5_IJNS4_10UnderscoreESW_SW_EEEEENS4_13SM90_TMA_LOADENS4_14ComposedLayoutINS4_7SwizzleILi3ELi4ELi3EEENS4_18smem_ptr_flag_bitsILi16EEENSS_INS5_IJSF_NSA_ILi8EEEEEENS5_IJSB_SF_EEEEEEEvNS4_8identityESZ_NS10_IS12_S14_NSS_INS5_IJS15_SF_EEENS5_IJSF_SB_EEEEEEEvS1A_EENS_8epilogue10collective18CollectiveEpilogueINS1G_23Sm100TmaWarpSpecializedILi3ELi2ELi32ELb1ELb0EEEJSG_NS5_IJNSS_ISE_SB_EENSS_INSA_ILi32EEESB_EEEEESH_SJ_SH_SJ_NS1G_6fusion15FusionCallbacksIS1K_NS1P_17LinearCombinationISH_fSH_fLNS_15FloatRoundStyleE2EEESG_S1O_JEEENS4_5SM1004TMEM4LOAD26SM100_TMEM_LOAD_32dp32b32xESZ_NS10_INS11_ILi2ELi4ELi3EEES14_NSS_INS5_IJS15_S1M_EEENS5_IJS1M_SB_EEEEEEENS4_39AutoVectorizingCopyWithAssumedAlignmentILi128EEENS4_14SM90_TMA_STOREES23_S25_S25_EEEvvEEEEvNT_6ParamsE)
        .other          _ZN7cutlass13device_kernelINS_4gemm6kernel13GemmUniversalIN4cute5tupleIJiiiiEEENS1_10collective13CollectiveMmaINS1_35MainloopSm100TmaUmmaWarpSpecializedILi8ELi2ELi4ENS5_IJNS4_1CILi1EEESB_SB_EEEEENS5_IJNSA_ILi128EEENSA_ILi64EEESF_EEENS_6half_tENS5_IJSB_llEEESH_NS5_IJlSB_lEEENS4_8TiledMMAINS4_8MMA_AtomIJNS4_20SM100_MMA_F16BF16_SSISH_SH_fLi128ELi64ELNS4_4UMMA5MajorE1ELSO_0ELNSN_7ScaleInE0ELSP_0EEEEEENS4_6LayoutISC_NS5_IJNSA_ILi0EEEST_ST_EEEEENS5_IJNS4_10UnderscoreESW_SW_EEEEENS4_13SM90_TMA_LOADENS4_14ComposedLayoutINS4_7SwizzleILi3ELi4ELi3EEENS4_18smem_ptr_flag_bitsILi16EEENSS_INS5_IJSF_NSA_ILi8EEEEEENS5_IJSB_SF_EEEEEEEvNS4_8identityESZ_NS10_IS12_S14_NSS_INS5_IJS15_SF_EEENS5_IJSF_SB_EEEEEEEvS1A_EENS_8epilogue10collective18CollectiveEpilogueINS1G_23Sm100TmaWarpSpecializedILi3ELi2ELi32ELb1ELb0EEEJSG_NS5_IJNSS_ISE_SB_EENSS_INSA_ILi32EEESB_EEEEESH_SJ_SH_SJ_NS1G_6fusion15FusionCallbacksIS1K_NS1P_17LinearCombinationISH_fSH_fLNS_15FloatRoundStyleE2EEESG_S1O_JEEENS4_5SM1004TMEM4LOAD26SM100_TMEM_LOAD_32dp32b32xESZ_NS10_INS11_ILi2ELi4ELi3EEES14_NSS_INS5_IJS15_S1M_EEENS5_IJS1M_SB_EEEEEEENS4_39AutoVectorizingCopyWithAssumedAlignmentILi128EEENS4_14SM90_TMA_STOREES23_S25_S25_EEEvvEEEEvNT_6ParamsE,@"STO_CUDA_ENTRY STV_DEFAULT"
_ZN7cutlass13device_kernelINS_4gemm6kernel13GemmUniversalIN4cute5tupleIJiiiiEEENS1_10collective13CollectiveMmaINS1_35MainloopSm100TmaUmmaWarpSpecializedILi8ELi2ELi4ENS5_IJNS4_1CILi1EEESB_SB_EEEEENS5_IJNSA_ILi128EEENSA_ILi64EEESF_EEENS_6half_tENS5_IJSB_llEEESH_NS5_IJlSB_lEEENS4_8TiledMMAINS4_8MMA_AtomIJNS4_20SM100_MMA_F16BF16_SSISH_SH_fLi128ELi64ELNS4_4UMMA5MajorE1ELSO_0ELNSN_7ScaleInE0ELSP_0EEEEEENS4_6LayoutISC_NS5_IJNSA_ILi0EEEST_ST_EEEEENS5_IJNS4_10UnderscoreESW_SW_EEEEENS4_13SM90_TMA_LOADENS4_14ComposedLayoutINS4_7SwizzleILi3ELi4ELi3EEENS4_18smem_ptr_flag_bitsILi16EEENSS_INS5_IJSF_NSA_ILi8EEEEEENS5_IJSB_SF_EEEEEEEvNS4_8identityESZ_NS10_IS12_S14_NSS_INS5_IJS15_SF_EEENS5_IJSF_SB_EEEEEEEvS1A_EENS_8epilogue10collective18CollectiveEpilogueINS1G_23Sm100TmaWarpSpecializedILi3ELi2ELi32ELb1ELb0EEEJSG_NS5_IJNSS_ISE_SB_EENSS_INSA_ILi32EEESB_EEEEESH_SJ_SH_SJ_NS1G_6fusion15FusionCallbacksIS1K_NS1P_17LinearCombinationISH_fSH_fLNS_15FloatRoundStyleE2EEESG_S1O_JEEENS4_5SM1004TMEM4LOAD26SM100_TMEM_LOAD_32dp32b32xESZ_NS10_INS11_ILi2ELi4ELi3EEES14_NSS_INS5_IJS15_S1M_EEENS5_IJS1M_SB_EEEEEEENS4_39AutoVectorizingCopyWithAssumedAlignmentILi128EEENS4_14SM90_TMA_STOREES23_S25_S25_EEEvvEEEEvNT_6ParamsE:
[----:B------:R-:W1:Y:S01]  /*0000*/  LDC R1, c[0x0][0x37c] ;  /* 0x0000df00ff017b82 */ /* 0x000e620000000800 */
[----:B------:R-:W2:Y:S01]  /*0010*/  S2R R93, SR_TID.X ;  /* 0x00000000005d7919 */ /* 0x000ea20000002100 */
[----:B------:R-:W3:Y:S01]  /*0020*/  LDCU.64 UR4, c[0x0][0x890] ;  /* 0x00011200ff0477ac */ /* 0x000ee20008000a00 */
[----:B------:R-:W-:Y:S02]  /*0030*/  PRMT R88, RZ, 0x7610, R88 ;  /* 0x00007610ff587816 */ /* 0x000fe40000000058 */
[----:B------:R-:W-:Y:S01]  /*0040*/  ELECT P5, URZ, PT ;  /* 0x0000000000ff782f */ /* 0x000fe200038a0000 */
[----:B------:R-:W4:Y:S01]  /*0050*/  LDCU.64 UR46, c[0x0][0x358] ;  /* 0x00006b00ff2e77ac */ /* 0x000f220008000a00 */
[----:B---3--:R-:W-:-:S04]  /*0060*/  UISETP.NE.U32.AND UP0, UPT, UR4, URZ, UPT ;  /* 0x000000ff0400728c */ /* 0x008fc8000bf05070 */
[----:B------:R-:W-:Y:S01]  /*0070*/  UISETP.NE.AND.EX UP0, UPT, UR5, URZ, UPT, UP0 ;  /* 0x000000ff0500728c */ /* 0x000fe2000bf05300 */
[----:B--2---:R-:W-:-:S05]  /*0080*/  SHF.R.U32.HI R92, RZ, 0x5, R93 ;  /* 0x00000005ff5c7819 */ /* 0x004fca000001165d */
[----:B------:R-:W2:Y:S02]  /*0090*/  SHFL.IDX PT, R0, R92, RZ, 0x1f ;  /* 0x00001fff5c007589 */ /* 0x000ea400000e0000 */
[----:B--2---:R-:W-:Y:S01]  /*00a0*/  R2UR UR8, R0 ;  /* 0x00000000000872ca */ /* 0x004fe200000e0000 */
[----:B-1--4-:R-:W-:-:S14]  /*00b0*/  BRA.U UP0, `(.L_x_0) ;  /* 0x00000001002c7547 */ /* 0x012fdc000b800000 */
[----:B------:R-:W1:Y:S02]  /*00c0*/  LDCU.64 UR6, c[0x0][0x888] ;  /* 0x00011100ff0677ac */ /* 0x000e640008000a00 */
[----:B-1----:R-:W-:-:S04]  /*00d0*/  UISETP.NE.U32.AND UP0, UPT, UR6, URZ, UPT ;  /* 0x000000ff0600728c */ /* 0x002fc8000bf05070 */
[----:B------:R-:W-:-:S09]  /*00e0*/  UISETP.NE.AND.EX UP0, UPT, UR7, URZ, UPT, UP0 ;  /* 0x000000ff0700728c */ /* 0x000fd2000bf05300 */
[----:B------:R-:W-:Y:S05]  /*00f0*/  BRA.U !UP0, `(.L_x_1) ;  /* 0x0000000108107547 */ /* 0x000fea000b800000 */
[----:B------:R-:W1:Y:S02]  /*0100*/  LDC.64 R2, c[0x0][0x888] ;  /* 0x00022200ff027b82 */ /* 0x000e640000000a00 */
[----:B-1----:R1:W5:Y:S01]  /*0110*/  LDG.E R49, desc[UR46][R2.64] ;  /* 0x0000002e02317981 */ /* 0x002362000c1e1900 */
[----:B------:R-:W-:Y:S01]  /*0120*/  HFMA2 R88, -RZ, RZ, 0, 5.9604644775390625e-08 ;  /* 0x00000001ff587431 */ /* 0x000fe200000001ff */
[----:B------:R-:W-:Y:S05]  /*0130*/  BRA `(.L_x_0) ;  /* 0x00000000000c7947 */ /* 0x000fea0003800000 */
.L_x_1:
[----:B------:R-:W1:Y:S01]  /*0140*/  LDCU UR6, c[0x0][0x880] ;  /* 0x00011000ff0677ac */ /* 0x000e620008000800 */
[----:B------:R-:W-:Y:S01]  /*0150*/  HFMA2 R88, -RZ, RZ, 0, 5.9604644775390625e-08 ;  /* 0x00000001ff587431 */ /* 0x000fe200000001ff */
[----:B-1----:R-:W-:-:S07]  /*0160*/  MOV R49, UR6 ;  /* 0x0000000600317c02 */ /* 0x002fce0008000f00 */
.L_x_0:
[----:B------:R-:W2:Y:S02]  /*0170*/  LDCU.64 UR6, c[0x0][0x8b0] ;  /* 0x00011600ff0677ac */ /* 0x000ea40008000a00 */
[----:B--2---:R-:W-:-:S04]  /*0180*/  UISETP.NE.U32.AND UP0, UPT, UR6, URZ, UPT ;  /* 0x000000ff0600728c */ /* 0x004fc8000bf05070 */
[----:B------:R-:W-:-:S09]  /*0190*/  UISETP.NE.AND.EX UP0, UPT, UR7, URZ, UPT, UP0 ;  /* 0x000000ff0700728c */ /* 0x000fd2000bf05300 */
[----:B------:R-:W-:Y:S05]  /*01a0*/  BRA.U UP0, `(.L_x_2) ;  /* 0x0000000100247547 */ /* 0x000fea000b800000 */
[----:B------:R-:W2:Y:S02]  /*01b0*/  LDCU.64 UR6, c[0x0][0x8a8] ;  /* 0x00011500ff0677ac */ /* 0x000ea40008000a00 */
[----:B--2---:R-:W-:-:S04]  /*01c0*/  UISETP.NE.U32.AND UP0, UPT, UR6, URZ, UPT ;  /* 0x000000ff0600728c */ /* 0x004fc8000bf05070 */
[----:B------:R-:W-:-:S09]  /*01d0*/  UISETP.NE.AND.EX UP0, UPT, UR7, URZ, UPT, UP0 ;  /* 0x000000ff0700728c */ /* 0x000fd2000bf05300 */
[----:B------:R-:W-:Y:S05]  /*01e0*/  BRA.U !UP0, `(.L_x_3) ;  /* 0x00000001080c7547 */ /* 0x000fea000b800000 */
[----:B-1----:R-:W1:Y:S02]  /*01f0*/  LDC.64 R2, c[0x0][0x8a8] ;  /* 0x00022a00ff027b82 */ /* 0x002e640000000a00 */
[----:B-1----:R2:W5:Y:S01]  /*0200*/  LDG.E R47, desc[UR46][R2.64] ;  /* 0x0000002e022f7981 */ /* 0x002562000c1e1900 */
[----:B------:R-:W-:Y:S05]  /*0210*/  BRA `(.L_x_2) ;  /* 0x0000000000087947 */ /* 0x000fea0003800000 */
.L_x_3:
[----:B------:R-:W2:Y:S02]  /*0220*/  LDCU UR6, c[0x0][0x8a0] ;  /* 0x00011400ff0677ac */ /* 0x000ea40008000800 */
[----:B--2---:R-:W-:Y:S02]  /*0230*/  MOV R47, UR6 ;  /* 0x00000006002f7c02 */ /* 0x004fe40008000f00 */
.L_x_2:
[----:B------:R-:W-:Y:S01]  /*0240*/  IMAD.U32 R0, RZ, RZ, UR8 ;  /* 0x00000008ff007e24 */ /* 0x000fe2000f8e00ff */
[----:B------:R-:W-:Y:S04]  /*0250*/  BSSY.RECONVERGENT B0, `(.L_x_4) ;  /* 0x000000c000007945 */ /* 0x000fe80003800200 */
[C---:B------:R-:W-:Y:S02]  /*0260*/  ISETP.NE.OR P1, PT, R0.reuse, 0x1, !P5 ;  /* 0x000000010000780c */ /* 0x040fe40006f25670 */
[----:B------:R-:W-:-:S11]  /*0270*/  ISETP.NE.OR P0, PT, R0, 0x3, !P5 ;  /* 0x000000030000780c */ /* 0x000fd60006f05670 */
[----:B------:R-:W-:Y:S05]  /*0280*/  @P1 BRA `(.L_x_5) ;  /* 0x0000000000201947 */ /* 0x000fea0003800000 */
[----:B------:R-:W3:Y:S02]  /*0290*/  LDCU.64 UR6, c[0x0][0x348] ;  /* 0x00006900ff0677ac */ /* 0x000ee40008000a00 */
[----:B---3--:R-:W-:Y:S02]  /*02a0*/  UIADD3 UR10, UP1, UPT, UR6, 0x80, URZ ;  /* 0x00000080060a7890 */ /* 0x008fe4000ff3e0ff */
[----:B------:R-:W-:Y:S02]  /*02b0*/  UIADD3 UR6, UP0, UPT, UR6, 0x180, URZ ;  /* 0x0000018006067890 */ /* 0x000fe4000ff1e0ff */
[----:B------:R-:W-:Y:S02]  /*02c0*/  UIADD3.X UR11, UPT, UPT, URZ, UR7, URZ, UP1, !UPT ;  /* 0x00000007ff0b7290 */ /* 0x000fe40008ffe4ff */
[----:B------:R-:W-:-:S07]  /*02d0*/  UIADD3.X UR7, UPT, UPT, URZ, UR7, URZ, UP0, !UPT ;  /* 0x00000007ff077290 */ /* 0x000fce00087fe4ff */
[----:B------:R3:W-:Y:S02]  /*02e0*/  UTMACCTL.PF [UR10] ;  /* 0x000000000a0079b9 */ /* 0x0007e40008040000 */
[----:B------:R3:W-:Y:S02]  /*02f0*/  UTMACCTL.PF [UR6] ;  /* 0x00000000060079b9 */ /* 0x0007e40008040000 */
[----:B---3--:R-:W-:Y:S01]  /*0300*/  NOP ;  /* 0x0000000000007918 */ /* 0x008fe20000000000 */
.L_x_5:
[----:B------:R-:W-:Y:S05]  /*0310*/  BSYNC.RECONVERGENT B0 ;  /* 0x0000000000007941 */ /* 0x000fea0003800200 */
.L_x_4:
[----:B------:R-:W-:Y:S04]  /*0320*/  BSSY.RECONVERGENT B0, `(.L_x_6) ;  /* 0x000000a000007945 */ /* 0x000fe80003800200 */
        /* <DEDUP_REMOVED lines=9> */
.L_x_7:
[----:B------:R-:W-:Y:S05]  /*03c0*/  BSYNC.RECONVERGENT B0 ;  /* 0x0000000000007941 */ /* 0x000fea0003800200 */
.L_x_6:
[----:B------:R-:W3:Y:S01]  /*03d0*/  LDCU.64 UR6, c[0x0][0x888] ;  /* 0x00011100ff0677ac */ /* 0x000ee20008000a00 */
[----:B------:R-:W-:Y:S02]  /*03e0*/  UISETP.EQ.U32.AND UP1, UPT, UR4, URZ, UPT ;  /* 0x000000ff0400728c */ /* 0x000fe4000bf22070 */
[----:B------:R-:W-:Y:S02]  /*03f0*/  UPLOP3.LUT UP2, UPT, UPT, UPT, UPT, 0x80, 0x8 ;  /* 0x000000000008789c */ /* 0x000fe40003f4f070 */
[----:B---3--:R-:W-:-:S04]  /*0400*/  UISETP.NE.U32.AND UP0, UPT, UR6, URZ, UPT ;  /* 0x000000ff0600728c */ /* 0x008fc8000bf05070 */
[----:B------:R-:W-:-:S04]  /*0410*/  UISETP.NE.AND.EX UP0, UPT, UR7, URZ, UPT, UP0 ;  /* 0x000000ff0700728c */ /* 0x000fc8000bf05300 */
[----:B------:R-:W-:-:S04]  /*0420*/  UISETP.EQ.OR.EX UP3, UPT, UR5, URZ, !UP0, UP1 ;  /* 0x000000ff0500728c */ /* 0x000fc8000c762710 */
[----:B------:R-:W-:-:S05]  /*0430*/  UP2UR UR53, UPR, URZ, 0x8 ;  /* 0x00000008ff357883 */ /* 0x000fca0008000000 */
[----:B------:R-:W-:Y:S07]  /*0440*/  BRA.U !UP3, `(.L_x_8) ;  /* 0x000000010b207547 */ /* 0x000fee000b800000 */
[----:B------:R-:W-:Y:S01]  /*0450*/  UISETP.NE.U32.AND UP2, UPT, UR4, URZ, UPT ;  /* 0x000000ff0400728c */ /* 0x000fe2000bf45070 */
[----:B-----5:R-:W-:Y:S01]  /*0460*/  FSETP.NEU.AND P0, PT, R49, RZ, PT ;  /* 0x000000ff3100720b */ /* 0x020fe20003f0d000 */
[----:B------:R-:W-:Y:S02]  /*0470*/  USEL UR4, URZ, 0xffffffff, UP0 ;  /* 0xffffffffff047887 */ /* 0x000fe40008000000 */
[----:B------:R-:W-:-:S10]  /*0480*/  UISETP.NE.AND.EX UP2, UPT, UR5, URZ, UPT, UP2 ;  /* 0x000000ff0500728c */ /* 0x000fd4000bf45320 */
[----:B------:R-:W-:Y:S01]  /*0490*/  VOTEU.ANY UP1, P0 ;  /* 0x0000000000ff7886 */ /* 0x000fe20000020100 */
[----:B------:R-:W-:-:S04]  /*04a0*/  @!UP2 USEL UR4, URZ, 0xffffffff, UP1 ;  /* 0xffffffffff04a887 */ /* 0x000fc80008800000 */
[----:B------:R-:W-:-:S04]  /*04b0*/  ULOP3.LUT UR4, UR4, 0x1, URZ, 0xc0, !UPT ;  /* 0x0000000104047892 */ /* 0x000fc8000f8ec0ff */
[----:B------:R-:W-:-:S11]  /*04c0*/  UISETP.NE.U32.AND UP2, UPT, UR4, 0x1, UPT ;  /* 0x000000010400788c */ /* 0x000fd6000bf45070 */
.L_x_8:
[----:B-12---:R-:W1:Y:S01]  /*04d0*/  SHFL.IDX PT, R2, R92, RZ, 0x1f ;  /* 0x00001fff5c027589 */ /* 0x006e6200000e0000 */
[----:B------:R-:W-:-:S04]  /*04e0*/  UISETP.NE.AND UP1, UPT, UR8, 0x2, UPT ;  /* 0x000000020800788c */ /* 0x000fc8000bf25270 */
[----:B------:R-:W-:Y:S01]  /*04f0*/  USEL UR6, URZ, 0x1, UP1 ;  /* 0x00000001ff067887 */ /* 0x000fe20008800000 */
[----:B-1----:R-:W-:-:S13]  /*0500*/  ISETP.NE.AND P0, PT, R2, RZ, PT ;  /* 0x000000ff0200720c */ /* 0x002fda0003f05270 */
[----:B------:R-:W-:Y:S05]  /*0510*/  @P0 BRA `(.L_x_9) ;  /* 0x0000000000680947 */ /* 0x000fea0003800000 */
[----:B------:R-:W1:Y:S01]  /*0520*/  S2UR UR5, SR_CgaCtaId ;  /* 0x00000000000579c3 */ /* 0x000e620000008800 */
[----:B------:R-:W-:Y:S01]  /*0530*/  UMOV UR7, 0x400 ;  /* 0x0000040000077882 */ /* 0x000fe20000000000 */
[----:B------:R-:W-:Y:S01]  /*0540*/  UMOV UR4, 0x1 ;  /* 0x0000000100047882 */ /* 0x000fe20000000000 */
[----:B------:R-:W-:Y:S01]  /*0550*/  ELECT P0, URZ, PT ;  /* 0x0000000000ff782f */ /* 0x000fe20003800000 */
[----:B------:R-:W-:-:S04]  /*0560*/  UIADD3 UR10, UPT, UPT, -UR4, 0x100000, URZ ;  /* 0x00100000040a7890 */ /* 0x000fc8000fffe1ff */
[----:B------:R-:W-:Y:S02]  /*0570*/  USHF.L.U32 UR11, UR10, 0xb, URZ ;  /* 0x0000000b0a0b7899 */ /* 0x000fe400080006ff */
[----:B------:R-:W-:Y:S02]  /*0580*/  USHF.L.U32 UR10, UR10, 0x1, URZ ;  /* 0x000000010a0a7899 */ /* 0x000fe400080006ff */
[----:B-1----:R-:W-:Y:S01]  /*0590*/  ULEA UR5, UR5, UR7, 0x18 ;  /* 0x0000000705057291 */ /* 0x002fe2000f8ec0ff */
[----:B------:R-:W1:Y:S11]  /*05a0*/  FENCE.VIEW.ASYNC.S ;  /* 0x00000000000073c6 */ /* 0x000e760000000000 */
[----:B-1----:R1:W2:Y:S01]  /*05b0*/  SYNCS.EXCH.64 URZ, [UR5], UR10 ;  /* 0x0000000a05ff75b2 */ /* 0x0022a20008000100 */
[----:B------:R1:W3:Y:S01]  /*05c0*/  SYNCS.EXCH.64 URZ, [UR5+0x40], UR10 ;  /* 0x0000400a05ff75b2 */ /* 0x0002e20008000100 */
[----:B------:R1:W4:Y:S01]  /*05d0*/  SYNCS.EXCH.64 URZ, [UR5+0x8], UR10 ;  /* 0x0000080a05ff75b2 */ /* 0x0003220008000100 */
[----:B------:R1:W1:Y:S01]  /*05e0*/  SYNCS.EXCH.64 URZ, [UR5+0x48], UR10 ;  /* 0x0000480a05ff75b2 */ /* 0x0002620008000100 */
        /* <DEDUP_REMOVED lines=12> */
[----:B------:R-:W-:Y:S01]  /*06b0*/  NOP ;  /* 0x0000000000007918 */ /* 0x000fe20000000000 */
.L_x_9:
[----:B------:R-:W2:Y:S01]  /*06c0*/  SHFL.IDX PT, R2, R92, RZ, 0x1f ;  /* 0x00001fff5c027589 */ /* 0x000ea200000e0000 */
[----:B------:R-:W-:Y:S01]  /*06d0*/  NOP ;  /* 0x0000000000007918 */ /* 0x000fe20000000000 */
[----:B--2---:R-:W-:-:S13]  /*06e0*/  ISETP.NE.AND P0, PT, R2, 0x1, PT ;  /* 0x000000010200780c */ /* 0x004fda0003f05270 */
[----:B------:R-:W-:Y:S05]  /*06f0*/  @P0 BRA `(.L_x_10) ;  /* 0x0000000000500947 */ /* 0x000fea0003800000 */
[----:B------:R-:W2:Y:S01]  /*0700*/  S2UR UR7, SR_CgaCtaId ;  /* 0x00000000000779c3 */ /* 0x000ea20000008800 */
[----:B------:R-:W-:Y:S01]  /*0710*/  UMOV UR9, 0x400 ;  /* 0x0000040000097882 */ /* 0x000fe20000000000 */
[----:B-1----:R-:W-:Y:S01]  /*0720*/  UMOV UR5, 0x20 ;  /* 0x0000002000057882 */ /* 0x002fe20000000000 */
[----:B------:R-:W-:Y:S01]  /*0730*/  UMOV UR4, 0x80 ;  /* 0x0000008000047882 */ /* 0x000fe20000000000 */
[----:B------:R-:W-:-:S04]  /*0740*/  UIADD3 UR10, UPT, UPT, -UR5, 0x100000, URZ ;  /* 0x00100000050a7890 */ /* 0x000fc8000fffe1ff */
[----:B------:R-:W-:Y:S02]  /*0750*/  USHF.L.U32 UR11, UR10, 0xb, URZ ;  /* 0x0000000b0a0b7899 */ /* 0x000fe400080006ff */
[----:B------:R-:W-:Y:S02]  /*0760*/  USHF.L.U32 UR10, UR10, 0x1, URZ ;  /* 0x000000010a0a7899 */ /* 0x000fe400080006ff */
[----:B------:R-:W-:-:S04]  /*0770*/  UIADD3 UR4, UPT, UPT, -UR4, 0x100000, URZ ;  /* 0x0010000004047890 */ /* 0x000fc8000fffe1ff */
[----:B------:R-:W-:Y:S02]  /*0780*/  USHF.L.U32 UR5, UR4, 0xb, URZ ;  /* 0x0000000b04057899 */ /* 0x000fe400080006ff */
[----:B------:R-:W-:Y:S01]  /*0790*/  USHF.L.U32 UR4, UR4, 0x1, URZ ;  /* 0x0000000104047899 */ /* 0x000fe200080006ff */
[----:B------:R-:W-:Y:S01]  /*07a0*/  ELECT P0, URZ, PT ;  /* 0x0000000000ff782f */ /* 0x000fe20003800000 */
[----:B--2---:R-:W-:Y:S01]  /*07b0*/  ULEA UR7, UR7, UR9, 0x18 ;  /* 0x0000000907077291 */ /* 0x004fe2000f8ec0ff */
[----:B------:R-:W1:Y:S11]  /*07c0*/  FENCE.VIEW.ASYNC.S ;  /* 0x00000000000073c6 */ /* 0x000e760000000000 */
[----:B-1----:R2:W1:Y:S01]  /*07d0*/  SYNCS.EXCH.64 URZ, [UR7+0x80], UR10 ;  /* 0x0000800a07ff75b2 */ /* 0x0024620008000100 */
[----:B------:R2:W1:Y:S01]  /*07e0*/  SYNCS.EXCH.64 URZ, [UR7+0x98], UR4 ;  /* 0x0000980407ff75b2 */ /* 0x0004620008000100 */
[----:B------:R2:W1:Y:S01]  /*07f0*/  SYNCS.EXCH.64 URZ, [UR7+0x88], UR10 ;  /* 0x0000880a07ff75b2 */ /* 0x0004620008000100 */
[----:B------:R2:W1:Y:S01]  /*0800*/  SYNCS.EXCH.64 URZ, [UR7+0xa0], UR4 ;  /* 0x0000a00407ff75b2 */ /* 0x0004620008000100 */
[----:B------:R2:W1:Y:S01]  /*0810*/  SYNCS.EXCH.64 URZ, [UR7+0x90], UR10 ;  /* 0x0000900a07ff75b2 */ /* 0x0004620008000100 */
[----:B------:R2:W1:Y:S02]  /*0820*/  SYNCS.EXCH.64 URZ, [UR7+0xa8], UR4 ;  /* 0x0000a80407ff75b2 */ /* 0x0004640008000100 */
[----:B--2---:R-:W-:Y:S01]  /*0830*/  NOP ;  /* 0x0000000000007918 */ /* 0x004fe20000000000 */
.L_x_10:
[----:B------:R-:W2:Y:S01]  /*0840*/  SHFL.IDX PT, R2, R92, RZ, 0x1f ;  /* 0x00001fff5c027589 */ /* 0x000ea200000e0000 */
[----:B------:R-:W-:Y:S01]  /*0850*/  NOP ;  /* 0x0000000000007918 */ /* 0x000fe20000000000 */
[----:B--2---:R-:W-:-:S13]  /*0860*/  ISETP.NE.AND P0, PT, R2, 0x3, PT ;  /* 0x000000030200780c */ /* 0x004fda0003f05270 */
[----:B------:R-:W-:Y:S05]  /*0870*/  @P0 BRA `(.L_x_11) ;  /* 0x0000000000300947 */ /* 0x000fea0003800000 */
[----:B-1----:R-:W1:Y:S01]  /*0880*/  S2UR UR5, SR_CgaCtaId ;  /* 0x00000000000579c3 */ /* 0x002e620000008800 */
        /* <DEDUP_REMOVED lines=8> */
[----:B-1----:R2:W1:Y:S01]  /*0910*/  SYNCS.EXCH.64 URZ, [UR5+0xb0], UR10 ;  /* 0x0000b00a05ff75b2 */ /* 0x0024620008000100 */
[----:B------:R2:W1:Y:S02]  /*0920*/  SYNCS.EXCH.64 URZ, [UR5+0xb8], UR10 ;  /* 0x0000b80a05ff75b2 */ /* 0x0004640008000100 */
[----:B--2---:R-:W-:Y:S01]  /*0930*/  NOP ;  /* 0x0000000000007918 */ /* 0x004fe20000000000 */
.L_x_11:
[----:B------:R-:W2:Y:S01]  /*0940*/  SHFL.IDX PT, R2, R92, RZ, 0x1f ;  /* 0x00001fff5c027589 */ /* 0x000ea200000e0000 */
[----:B------:R-:W-:Y:S01]  /*0950*/  NOP ;  /* 0x0000000000007918 */ /* 0x000fe20000000000 */
[----:B--2---:R-:W-:-:S13]  /*0960*/  ISETP.NE.AND P0, PT, R2, 0x4, PT ;  /* 0x000000040200780c */ /* 0x004fda0003f05270 */
[----:B------:R-:W-:Y:S05]  /*0970*/  @P0 BRA `(.L_x_12) ;  /* 0x00000000004c0947 */ /* 0x000fea0003800000 */
[----:B-1----:R-:W1:Y:S01]  /*0980*/  S2UR UR5, SR_CgaCtaId ;  /* 0x00000000000579c3 */ /* 0x002e620000008800 */
[----:B------:R-:W-:Y:S01]  /*0990*/  UMOV UR9, 0x100 ;  /* 0x0000010000097882 */ /* 0x000fe20000000000 */
[----:B------:R-:W-:Y:S01]  /*09a0*/  UMOV UR7, 0x400 ;  /* 0x0000040000077882 */ /* 0x000fe20000000000 */
[----:B------:R-:W-:Y:S01]  /*09b0*/  USEL UR9, UR9, 0xe0, UP2 ;  /* 0x000000e009097887 */ /* 0x000fe20009000000 */
[----:B------:R-:W-:Y:S01]  /*09c0*/  UMOV UR4, 0x1 ;  /* 0x0000000100047882 */ /* 0x000fe20000000000 */
[----:B------:R-:W-:Y:S01]  /*09d0*/  ELECT P0, URZ, PT ;  /* 0x0000000000ff782f */ /* 0x000fe20003800000 */
[----:B------:R-:W-:-:S04]  /*09e0*/  UIADD3 UR10, UPT, UPT, -UR4, 0x100000, URZ ;  /* 0x00100000040a7890 */ /* 0x000fc8000fffe1ff */
[----:B------:R-:W-:Y:S02]  /*09f0*/  USHF.L.U32 UR11, UR10, 0xb, URZ ;  /* 0x0000000b0a0b7899 */ /* 0x000fe400080006ff */
[----:B------:R-:W-:Y:S02]  /*0a00*/  USHF.L.U32 UR10, UR10, 0x1, URZ ;  /* 0x000000010a0a7899 */ /* 0x000fe400080006ff */
[----:B------:R-:W-:-:S04]  /*0a10*/  UIADD3 UR12, UPT, UPT, -UR9, 0x100000, URZ ;  /* 0x00100000090c7890 */ /* 0x000fc8000fffe1ff */
[----:B------:R-:W-:Y:S02]  /*0a20*/  USHF.L.U32 UR13, UR12, 0xb, URZ ;  /* 0x0000000b0c0d7899 */ /* 0x000fe400080006ff */
[----:B------:R-:W-:Y:S02]  /*0a30*/  USHF.L.U32 UR12, UR12, 0x1, URZ ;  /* 0x000000010c0c7899 */ /* 0x000fe400080006ff */
[----:B-1----:R-:W-:Y:S01]  /*0a40*/  ULEA UR5, UR5, UR7, 0x18 ;  /* 0x0000000705057291 */ /* 0x002fe2000f8ec0ff */
[----:B------:R-:W1:Y:S11]  /*0a50*/  FENCE.VIEW.ASYNC.S ;  /* 0x00000000000073c6 */ /* 0x000e760000000000 */
[----:B-1----:R2:W1:Y:S01]  /*0a60*/  SYNCS.EXCH.64 URZ, [UR5+0xc0], UR10 ;  /* 0x0000c00a05ff75b2 */ /* 0x0024620008000100 */
[----:B------:R2:W1:Y:S01]  /*0a70*/  SYNCS.EXCH.64 URZ, [UR5+0xd0], UR12 ;  /* 0x0000d00c05ff75b2 */ /* 0x0004620008000100 */
[----:B------:R2:W1:Y:S01]  /*0a80*/  SYNCS.EXCH.64 URZ, [UR5+0xc8], UR10 ;  /* 0x0000c80a05ff75b2 */ /* 0x0004620008000100 */
[----:B------:R2:W1:Y:S02]  /*0a90*/  SYNCS.EXCH.64 URZ, [UR5+0xd8], UR12 ;  /* 0x0000d80c05ff75b2 */ /* 0x0004640008000100 */
[----:B--2---:R-:W-:Y:S01]  /*0aa0*/  NOP ;  /* 0x0000000000007918 */ /* 0x004fe20000000000 */
.L_x_12:
        /* <DEDUP_REMOVED lines=22> */
[----:B------:R2:W1:Y:S01]  /*0c10*/  SYNCS.EXCH.64 URZ, [UR7+0x110], UR4 ;  /* 0x0001100407ff75b2 */ /* 0x0004620008000100 */
[----:B------:R2:W1:Y:S01]  /*0c20*/  SYNCS.EXCH.64 URZ, [UR7+0xf8], UR10 ;  /* 0x0000f80a07ff75b2 */ /* 0x0004620008000100 */
[----:B------:R2:W1:Y:S02]  /*0c30*/  SYNCS.EXCH.64 URZ, [UR7+0x118], UR4 ;  /* 0x0001180407ff75b2 */ /* 0x0004640008000100 */
[----:B--2---:R-:W-:Y:S01]  /*0c40*/  NOP ;  /* 0x0000000000007918 */ /* 0x004fe20000000000 */
.L_x_13:
        /* <DEDUP_REMOVED lines=18> */
.L_x_14:
[----:B-1----:R-:W1:Y:S01]  /*0d70*/  S2UR UR5, SR_CTAID.X ;  /* 0x00000000000579c3 */ /* 0x002e620000002500 */
[----:B------:R-:W-:-:S05]  /*0d80*/  CS2R.32 R87, SR_CgaSize ;  /* 0x0000000000577805 */ /* 0x000fca0000008a00 */
[----:B------:R-:W-:-:S05]  /*0d90*/  IMAD R87, R87, -0xa0, RZ ;  /* 0xffffff6057577824 */ /* 0x000fca00078e02ff */
[----:B------:R-:W-:-:S14]  /*0da0*/  R2UR UR9, R87 ;  /* 0x00000000570972ca */ /* 0x000fdc00000e0000 */
[----:B------:R-:W2:Y:S01]  /*0db0*/  LDCU UR9, c[0x0][UR9+0x2b0] ;  /* 0x00005600090977ac */ /* 0x000ea20008000800 */
[----:B------:R-:W-:Y:S01]  /*0dc0*/  NOP ;  /* 0x0000000000007918 */ /* 0x000fe20000000000 */
[----:B------:R-:W-:-:S05]  /*0dd0*/  CS2R.32 R87, SR_CgaSize ;  /* 0x0000000000577805 */ /* 0x000fca0000008a00 */
[----:B------:R-:W-:-:S05]  /*0de0*/  IMAD R87, R87, -0xa0, RZ ;  /* 0xffffff6057577824 */ /* 0x000fca00078e02ff */
[----:B------:R-:W-:-:S14]  /*0df0*/  R2UR UR7, R87 ;  /* 0x00000000570772ca */ /* 0x000fdc00000e0000 */
[----:B------:R-:W3:Y:S01]  /*0e00*/  LDCU UR7, c[0x0][UR7+0x2b4] ;  /* 0x00005680070777ac */ /* 0x000ee20008000800 */
[----:B------:R-:W4:Y:S08]  /*0e10*/  S2UR UR4, SR_CTAID.Y ;  /* 0x00000000000479c3 */ /* 0x000f300000002600 */
[----:B------:R-:W3:Y:S01]  /*0e20*/  LDC R10, c[0x0][0xb24] ;  /* 0x0002c900ff0a7b82 */ /* 0x000ee20000000800 */
[----:B-1----:R-:W-:-:S02]  /*0e30*/  I2FP.F32.U32 R87, UR5 ;  /* 0x0000000500577c45 */ /* 0x002fc40008201000 */
[----:B------:R-:W-:-:S05]  /*0e40*/  CS2R.32 R3, SR_CgaSize ;  /* 0x0000000000037805 */ /* 0x000fca0000008a00 */
[----:B------:R-:W-:-:S06]  /*0e50*/  IMAD R3, R3, -0xa0, RZ ;  /* 0xffffff6003037824 */ /* 0x000fcc00078e02ff */
[----:B------:R-:W1:Y:S01]  /*0e60*/  LDC R3, c[0x0][R3+0x2a0] ;  /* 0x0000a80003037b82 */ /* 0x000e620000000800 */
[----:B------:R-:W-:Y:S01]  /*0e70*/  MOV R15, UR5 ;  /* 0x00000005000f7c02 */ /* 0x000fe20008000f00 */
[----:B--2---:R-:W-:Y:S01]  /*0e80*/  FMUL R87, R87, UR9 ;  /* 0x0000000957577c20 */ /* 0x004fe20008400000 */
[----:B----4-:R-:W-:Y:S02]  /*0e90*/  I2FP.F32.U32 R86, UR4 ;  /* 0x0000000400567c45 */ /* 0x010fe40008201000 */
[----:B------:R-:W-:-:S05]  /*0ea0*/  CS2R.32 R2, SR_CgaSize ;  /* 0x0000000000027805 */ /* 0x000fca0000008a00 */
[----:B------:R-:W-:-:S06]  /*0eb0*/  IMAD R2, R2, -0xa0, RZ ;  /* 0xffffff6002027824 */ /* 0x000fcc00078e02ff */
[----:B------:R-:W2:Y:S01]  /*0ec0*/  LDC R2, c[0x0][R2+0x2a4] ;  /* 0x0000a90002027b82 */ /* 0x000ea20000000800 */
[----:B------:R-:W-:Y:S01]  /*0ed0*/  MOV R14, UR4 ;  /* 0x00000004000e7c02 */ /* 0x000fe20008000f00 */
[----:B------:R-:W4:Y:S01]  /*0ee0*/  F2I.U32.TRUNC.NTZ R87, R87 ;  /* 0x0000005700577305 */ /* 0x000f22000020f000 */
[----:B---3--:R-:W-:-:S05]  /*0ef0*/  FMUL R86, R86, UR7 ;  /* 0x0000000756567c20 */ /* 0x008fca0008400000 */
[----:B------:R-:W-:Y:S01]  /*0f00*/  BAR.SYNC.DEFER_BLOCKING 0x0 ;  /* 0x0000000000007b1d */ /* 0x000fe20000010000 */
[----:B------:R-:W-:-:S05]  /*0f10*/  ISETP.GE.AND P0, PT, R10, 0x1, PT ;  /* 0x000000010a00780c */ /* 0x000fca0003f06270 */
[----:B------:R-:W3:Y:S02]  /*0f20*/  F2I.U32.TRUNC.NTZ R86, R86 ;  /* 0x0000005600567305 */ /* 0x000ee4000020f000 */
[----:B------:R-:W2:Y:S01]  /*0f30*/  S2UR UR36, SR_CTAID.Z ;  /* 0x00000000002479c3 */ /* 0x000ea20000002700 */
[----:B----4-:R-:W-:-:S05]  /*0f40*/  IADD3 R87, PT, PT, -R87, RZ, RZ ;  /* 0x000000ff57577210 */ /* 0x010fca0007ffe1ff */
[----:B-1----:R-:W-:Y:S01]  /*0f50*/  IMAD R87, R3, R87, UR5 ;  /* 0x0000000503577e24 */ /* 0x002fe2000f8e0257 */
[----:B---3--:R-:W-:-:S05]  /*0f60*/  IADD3 R86, PT, PT, -R86, RZ, RZ ;  /* 0x000000ff56567210 */ /* 0x008fca0007ffe1ff */
[----:B--2---:R-:W-:Y:S01]  /*0f70*/  IMAD R86, R2, R86, UR4 ;  /* 0x0000000402567e24 */ /* 0x004fe2000f8e0256 */
[----:B------:R-:W-:Y:S06]  /*0f80*/  @!P0 BRA `(.L_x_15) ;  /* 0x0000000000b88947 */ /* 0x000fec0003800000 */
[----:B------:R-:W1:Y:S01]  /*0f90*/  LDC.64 R4, c[0x0][0xb18] ;  /* 0x0002c600ff047b82 */ /* 0x000e620000000a00 */
[----:B------:R-:W-:-:S07]  /*0fa0*/  ISETP.NE.AND P0, PT, R10, 0x1, PT ;  /* 0x000000010a00780c */ /* 0x000fce0003f05270 */
[----:B------:R-:W2:Y:S08]  /*0fb0*/  LDC R9, c[0x0][0xb0c] ;  /* 0x0002c300ff097b82 */ /* 0x000eb00000000800 */
[----:B------:R-:W3:Y:S08]  /*0fc0*/  LDC R12, c[0x0][0x370] ;  /* 0x0000dc00ff0c7b82 */ /* 0x000ef00000000800 */
[----:B------:R-:W4:Y:S01]  /*0fd0*/  LDC R11, c[0x0][0x374] ;  /* 0x0000dd00ff0b7b82 */ /* 0x000f220000000800 */
[----:B-1----:R-:W-:-:S07]  /*0fe0*/  ISETP.NE.AND P1, PT, R4, 0x1, PT ;  /* 0x000000010400780c */ /* 0x002fce0003f25270 */
[----:B------:R-:W3:Y:S01]  /*0ff0*/  LDC.64 R6, c[0x0][0xb10] ;  /* 0x0002c400ff067b82 */ /* 0x000ee20000000a00 */
[----:B--2---:R-:W-:-:S07]  /*1000*/  ISETP.NE.AND P2, PT, R9, 0x1, PT ;  /* 0x000000010900780c */ /* 0x004fce0003f45270 */
[----:B------:R-:W1:Y:S08]  /*1010*/  LDC R8, c[0x0][0xb20] ;  /* 0x0002c800ff087b82 */ /* 0x000e700000000800 */
[----:B------:R-:W2:Y:S01]  /*1020*/  LDC.64 R2, c[0x0][0xb28] ;  /* 0x0002ca00ff027b82 */ /* 0x000ea20000000a00 */
[----:B----4-:R-:W-:-:S04]  /*1030*/  IMAD.HI.U32 R13, R11, R5, RZ ;  /* 0x000000050b0d7227 */ /* 0x010fc800078e00ff */
[----:B------:R-:W-:-:S04]  /*1040*/  IMAD.HI.U32 R5, R14, R5, RZ ;  /* 0x000000050e057227 */ /* 0x000fc800078e00ff */
[----:B---3--:R-:W-:-:S05]  /*1050*/  IMAD.HI.U32 R16, R12, R6, RZ ;  /* 0x000000060c107227 */ /* 0x008fca00078e00ff */
[-C--:B------:R-:W-:Y:S01]  /*1060*/  @P2 SHF.R.U32.HI R12, RZ, R7.reuse, R16 ;  /* 0x00000007ff0c2219 */ /* 0x080fe20000011610 */
[----:B------:R-:W-:Y:S01]  /*1070*/  IMAD.HI.U32 R16, R15, R6, RZ ;  /* 0x000000060f107227 */ /* 0x000fe200078e00ff */
[-C--:B-1----:R-:W-:Y:S02]  /*1080*/  @P1 SHF.R.U32.HI R11, RZ, R8.reuse, R13 ;  /* 0x00000008ff0b1219 */ /* 0x082fe4000001160d */
[----:B------:R-:W-:Y:S02]  /*1090*/  SHF.R.U32.HI R5, RZ, R8, R5 ;  /* 0x00000008ff057219 */ /* 0x000fe40000011605 */
[----:B------:R-:W-:Y:S02]  /*10a0*/  SHF.R.U32.HI R16, RZ, R7, R16 ;  /* 0x00000007ff107219 */ /* 0x000fe40000011610 */
[----:B------:R-:W-:Y:S01]  /*10b0*/  SEL R5, R14, R5, !P1 ;  /* 0x000000050e057207 */ /* 0x000fe20004800000 */
[----:B--2---:R-:W-:Y:S01]  /*10c0*/  IMAD.HI.U32 R13, R11, R2, RZ ;  /* 0x000000020b0d7227 */ /* 0x004fe200078e00ff */
[----:B------:R-:W-:-:S03]  /*10d0*/  SEL R16, R15, R16, !P2 ;  /* 0x000000100f107207 */ /* 0x000fc60005000000 */
[----:B------:R-:W-:Y:S01]  /*10e0*/  IMAD.HI.U32 R6, R12, R2, RZ ;  /* 0x000000020c067227 */ /* 0x000fe200078e00ff */
[----:B------:R-:W-:-:S04]  /*10f0*/  @P0 SHF.R.U32.HI R11, RZ, R3, R13 ;  /* 0x00000003ff0b0219 */ /* 0x000fc8000001160d */
[----:B------:R-:W-:Y:S01]  /*1100*/  @P0 SHF.R.U32.HI R12, RZ, R3, R6 ;  /* 0x00000003ff0c0219 */ /* 0x000fe20000011606 */
[----:B------:R-:W-:-:S04]  /*1110*/  IMAD R11, R11, R10, RZ ;  /* 0x0000000a0b0b7224 */ /* 0x000fc800078e02ff */
[----:B------:R-:W-:Y:S01]  /*1120*/  IMAD R6, R12, R10, RZ ;  /* 0x0000000a0c067224 */ /* 0x000fe200078e02ff */
[----:B------:R-:W-:-:S04]  /*1130*/  ISETP.GE.AND P1, PT, R5, R11, PT ;  /* 0x0000000b0500720c */ /* 0x000fc80003f26270 */
[----:B------:R-:W-:Y:S01]  /*1140*/  ISETP.GE.OR P1, PT, R16, R6, P1 ;  /* 0x000000061000720c */ /* 0x000fe20000f26670 */
[----:B------:R-:W-:-:S05]  /*1150*/  IMAD.HI.U32 R6, R5, R2, RZ ;  /* 0x0000000205067227 */ /* 0x000fca00078e00ff */
[----:B------:R-:W-:-:S04]  /*1160*/  SHF.R.U32.HI R6, RZ, R3, R6 ;  /* 0x00000003ff067219 */ /* 0x000fc80000011606 */
[----:B------:R-:W-:-:S03]  /*1170*/  SEL R6, R5, R6, !P0 ;  /* 0x0000000605067207 */ /* 0x000fc60004000000 */
[----:B------:R-:W-:Y:S01]  /*1180*/  @!P1 IMAD.HI.U32 R7, R16, R2, RZ ;  /* 0x0000000210079227 */ /* 0x000fe200078e00ff */
[----:B------:R-:W-:-:S04]  /*1190*/  IADD3 R2, PT, PT, -R6, RZ, RZ ;  /* 0x000000ff06027210 */ /* 0x000fc80007ffe1ff */
[----:B------:R-:W-:Y:S01]  /*11a0*/  @!P1 SHF.R.U32.HI R3, RZ, R3, R7 ;  /* 0x00000003ff039219 */ /* 0x000fe20000011607 */
[----:B------:R-:W-:Y:S01]  /*11b0*/  IMAD R2, R10, R2, R5 ;  /* 0x000000020a027224 */ /* 0x000fe200078e0205 */
[----:B------:R-:W-:Y:S02]  /*11c0*/  IADD3 R7, PT, PT, -R5, RZ, RZ ;  /* 0x000000ff05077210 */ /* 0x000fe40007ffe1ff */
[----:B------:R-:W-:-:S03]  /*11d0*/  @!P1 SEL R3, R16, R3, !P0 ;  /* 0x0000000310039207 */ /* 0x000fc60004000000 */
[----:B------:R-:W-:Y:S02]  /*11e0*/  IMAD R7, R4, R7, R14 ;  /* 0x0000000704077224 */ /* 0x000fe400078e020e */
[--C-:B------:R-:W-:Y:S02]  /*11f0*/  @!P1 IMAD.IADD R6, R6, 0x1, -R3.reuse ;  /* 0x0000000106069824 */ /* 0x100fe400078e0a03 */
[----:B------:R-:W-:Y:S01]  /*1200*/  @!P1 IMAD R3, R2, R12, R3 ;  /* 0x0000000c02039224 */ /* 0x000fe200078e0203 */
[----:B------:R-:W-:Y:S01]  /*1210*/  IADD3 R2, PT, PT, -R16, RZ, RZ ;  /* 0x000000ff10027210 */ /* 0x000fe20007ffe1ff */
[----:B------:R-:W-:Y:S02]  /*1220*/  @!P1 IMAD R5, R6, R10, R16 ;  /* 0x0000000a06059224 */ /* 0x000fe400078e0210 */
[----:B------:R-:W-:Y:S02]  /*1230*/  @!P1 IMAD.MOV.U32 R16, RZ, RZ, R3 ;  /* 0x000000ffff109224 */ /* 0x000fe400078e0003 */
[----:B------:R-:W-:-:S02]  /*1240*/  IMAD R2, R9, R2, R15 ;  /* 0x0000000209027224 */ /* 0x000fc400078e020f */
[----:B------:R-:W-:Y:S02]  /*1250*/  IMAD R14, R5, R4, R7 ;  /* 0x00000004050e7224 */ /* 0x000fe400078e0207 */
[----:B------:R-:W-:Y:S02]  /*1260*/  IMAD R15, R16, R9, R2 ;  /* 0x00000009100f7224 */ /* 0x000fe400078e0202 */
.L_x_15:
[----:B------:R-:W1:Y:S01]  /*1270*/  LDCU UR4, c[0x0][0xb30] ;  /* 0x00016600ff0477ac */ /* 0x000e620008000800 */
[----:B------:R-:W2:Y:S08]  /*1280*/  S2UR UR37, SR_CgaCtaId ;  /* 0x00000000002579c3 */ /* 0x000eb00000008800 */
[----:B------:R-:W3:Y:S01]  /*1290*/  LDC R40, c[0x0][0xb24] ;  /* 0x0002c900ff287b82 */ /* 0x000ee20000000800 */
[----:B-1----:R-:W-:-:S09]  /*12a0*/  UISETP.NE.AND UP1, UPT, UR4, 0x1, UPT ;  /* 0x000000010400788c */ /* 0x002fd2000bf25270 */
[----:B--2---:R-:W-:Y:S05]  /*12b0*/  BRA.U UP1, `(.L_x_16) ;  /* 0x0000000101407547 */ /* 0x004fea000b800000 */
[----:B------:R-:W1:Y:S08]  /*12c0*/  LDC.64 R4, c[0x0][0xb10] ;  /* 0x0002c400ff047b82 */ /* 0x000e700000000a00 */
[----:B------:R-:W2:Y:S08]  /*12d0*/  LDC.64 R2, c[0x0][0xb18] ;  /* 0x0002c600ff027b82 */ /* 0x000eb00000000a00 */
[----:B------:R-:W4:Y:S08]  /*12e0*/  LDC R6, c[0x0][0xb20] ;  /* 0x0002c800ff067b82 */ /* 0x000f300000000800 */
[----:B------:R-:W3:Y:S01]  /*12f0*/  LDC R7, c[0x0][0xb0c] ;  /* 0x0002c300ff077b82 */ /* 0x000ee20000000800 */
[----:B-1----:R-:W-:-:S05]  /*1300*/  IMAD.HI.U32 R4, R15, R4, RZ ;  /* 0x000000040f047227 */ /* 0x002fca00078e00ff */
[----:B------:R-:W-:Y:S01]  /*1310*/  SHF.R.U32.HI R4, RZ, R5, R4 ;  /* 0x00000005ff047219 */ /* 0x000fe20000011604 */
[----:B--2---:R-:W-:Y:S01]  /*1320*/  IMAD.HI.U32 R3, R14, R3, RZ ;  /* 0x000000030e037227 */ /* 0x004fe200078e00ff */
[----:B------:R-:W-:-:S04]  /*1330*/  ISETP.NE.AND P0, PT, R2, 0x1, PT ;  /* 0x000000010200780c */ /* 0x000fc80003f05270 */
[----:B----4-:R-:W-:-:S04]  /*1340*/  SHF.R.U32.HI R3, RZ, R6, R3 ;  /* 0x00000006ff037219 */ /* 0x010fc80000011603 */
[----:B------:R-:W-:Y:S02]  /*1350*/  SEL R3, R14, R3, !P0 ;  /* 0x000000030e037207 */ /* 0x000fe40004000000 */
[----:B---3--:R-:W-:-:S04]  /*1360*/  ISETP.NE.AND P1, PT, R7, 0x1, PT ;  /* 0x000000010700780c */ /* 0x008fc80003f25270 */
[----:B------:R-:W-:-:S05]  /*1370*/  SEL R4, R15, R4, !P1 ;  /* 0x000000040f047207 */ /* 0x000fca0004800000 */
[----:B------:R-:W-:Y:S02]  /*1380*/  IMAD.IADD R5, R3, 0x1, -R4 ;  /* 0x0000000103057824 */ /* 0x000fe400078e0a04 */
[----:B------:R-:W-:Y:S02]  /*1390*/  IMAD.IADD R3, R4, 0x1, -R3 ;  /* 0x0000000104037824 */ /* 0x000fe400078e0a03 */
[----:B------:R-:W-:Y:S02]  /*13a0*/  IMAD R15, R5, R7, R15 ;  /* 0x00000007050f7224 */ /* 0x000fe400078e020f */
[----:B------:R-:W-:-:S07]  /*13b0*/  IMAD R14, R3, R2, R14 ;  /* 0x00000002030e7224 */ /* 0x000fce00078e020e */
.L_x_16:
[----:B------:R-:W-:Y:S01]  /*13c0*/  BAR.SYNC.DEFER_BLOCKING 0x0 ;  /* 0x0000000000007b1d */ /* 0x000fe20000010000 */
[----:B------:R-:W-:Y:S01]  /*13d0*/  UISETP.NE.AND UP1, UPT, UR8, 0x2, UPT ;  /* 0x000000020800788c */ /* 0x000fe2000bf25270 */
[----:B------:R-:W-:Y:S02]  /*13e0*/  ISETP.NE.OR P5, PT, R0, 0x2, !P5 ;  /* 0x000000020000780c */ /* 0x000fe40006fa5670 */
[----:B------:R-:W-:-:S06]  /*13f0*/  LOP3.LUT R2, R93, 0x1f, RZ, 0xc0, !PT ;  /* 0x0000001f5d027812 */ /* 0x000fcc00078ec0ff */
[----:B------:R-:W-:Y:S05]  /*1400*/  BRA.U UP1, `(.L_x_17) ;  /* 0x00000015011c7547 */ /* 0x000fea000b800000 */
[----:B------:R-:W1:Y:S01]  /*1410*/  LDCU UR13, c[0x0][0x38c] ;  /* 0x00007180ff0d77ac */ /* 0x000e620008000800 */
[----:B------:R-:W2:Y:S01]  /*1420*/  LDC R8, c[0x0][0x370] ;  /* 0x0000dc00ff087b82 */ /* 0x000ea20000000800 */
[----:B------:R-:W-:Y:S01]  /*1430*/  PLOP3.LUT P1, PT, PT, PT, UP2, 0x80, 0x8 ;  /* 0x000000000008781c */ /* 0x000fe20003f2f028 */
[----:B------:R-:W-:Y:S01]  /*1440*/  IMAD.MOV.U32 R17, RZ, RZ, 0x1 ;  /* 0x00000001ff117424 */ /* 0x000fe200078e00ff */
[----:B------:R-:W-:Y:S01]  /*1450*/  ISETP.EQ.OR P4, PT, R2, RZ, P5 ;  /* 0x000000ff0200720c */ /* 0x000fe20002f82670 */
[----:B------:R-:W-:Y:S01]  /*1460*/  IMAD.MOV.U32 R16, RZ, RZ, RZ ;  /* 0x000000ffff107224 */ /* 0x000fe200078e00ff */
[----:B------:R-:W-:Y:S02]  /*1470*/  PLOP3.LUT P1, PT, P1, PT, PT, 0x8, 0x80 ;  /* 0x000000000080781c */ /* 0x000fe40000f2e170 */
[----:B------:R-:W-:Y:S01]  /*1480*/  CS2R R12, SRZ ;  /* 0x00000000000c7805 */ /* 0x000fe2000001ff00 */
[----:B------:R-:W-:Y:S01]  /*1490*/  IMAD.MOV.U32 R11, RZ, RZ, 0x1 ;  /* 0x00000001ff0b7424 */ /* 0x000fe200078e00ff */
[----:B------:R-:W4:Y:S01]  /*14a0*/  LDC R0, c[0x0][0x374] ;  /* 0x0000dd00ff007b82 */ /* 0x000f220000000800 */
[----:B------:R-:W2:Y:S01]  /*14b0*/  LDCU.64 UR22, c[0x0][0x348] ;  /* 0x00006900ff1677ac */ /* 0x000ea20008000a00 */
[----:B------:R-:W-:Y:S01]  /*14c0*/  UMOV UR6, URZ ;  /* 0x000000ff00067c82 */ /* 0x000fe20008000000 */
[----:B-1----:R-:W-:-:S04]  /*14d0*/  UIADD3 UR5, UPT, UPT, UR13, 0x3f, URZ ;  /* 0x0000003f0d057890 */ /* 0x002fc8000fffe0ff */
[----:B------:R-:W-:-:S04]  /*14e0*/  USHF.R.S32.HI UR4, URZ, 0x1f, UR5 ;  /* 0x0000001fff047899 */ /* 0x000fc80008011405 */
[----:B------:R-:W-:-:S04]  /*14f0*/  ULEA.HI UR4, UR4, UR5, URZ, 0x6 ;  /* 0x0000000504047291 */ /* 0x000fc8000f8f30ff */
[----:B------:R-:W-:Y:S02]  /*1500*/  USHF.R.S32.HI UR15, URZ, 0x6, UR4 ;  /* 0x00000006ff0f7899 */ /* 0x000fe40008011404 */
[----:B------:R-:W-:Y:S02]  /*1510*/  UIADD3 UR4, UPT, UPT, UR13, -0x1, URZ ;  /* 0xffffffff0d047890 */ /* 0x000fe4000fffe0ff */
[----:B------:R-:W-:Y:S02]  /*1520*/  UISETP.LT.U32.AND UP0, UPT, UR15, 0x8, UPT ;  /* 0x000000080f00788c */ /* 0x000fe4000bf01070 */
[----:B------:R-:W-:Y:S02]  /*1530*/  UISETP.GE.U32.AND UP1, UPT, UR4, -0x7f, UPT ;  /* 0xffffff810400788c */ /* 0x000fe4000bf26070 */
[----:B------:R-:W-:Y:S02]  /*1540*/  USEL UR14, UR15, 0x8, UP0 ;  /* 0x000000080f0e7887 */ /* 0x000fe40008000000 */
[----:B------:R-:W-:-:S02]  /*1550*/  UIADD3 UR13, UPT, UPT, UR13, 0x7e, URZ ;  /* 0x0000007e0d0d7890 */ /* 0x000fc4000fffe0ff */
[----:B------:R-:W-:Y:S02]  /*1560*/  UIADD3 UR5, UPT, UPT, UR14, -0x1, URZ ;  /* 0xffffffff0e057890 */ /* 0x000fe4000fffe0ff */
[----:B------:R-:W-:-:S03]  /*1570*/  UIADD3 UR7, UPT, UPT, UR15, -UR14, URZ ;  /* 0x8000000e0f077290 */ /* 0x000fc6000fffe0ff */
[----:B------:R-:W-:-:S04]  /*1580*/  @UP1 UIADD3 UR5, UPT, UPT, UR14, URZ, URZ ;  /* 0x000000ff0e051290 */ /* 0x000fc8000fffe0ff */
[----:B--2---:R-:W-:-:S12]  /*1590*/  UIADD3 UR5, UPT, UPT, UR5, 0x1, URZ ;  /* 0x0000000105057890 */ /* 0x004fd8000fffe0ff */
.L_x_35:
[----:B------:R-:W-:Y:S01]  /*15a0*/  UISETP.NE.AND UP0, UPT, UR37, URZ, UPT ;  /* 0x000000ff2500728c */ /* 0x000fe2000bf05270 */
[----:B------:R-:W1:Y:S08]  /*15b0*/  S2UR UR37, SR_CgaCtaId ;  /* 0x00000000002579c3 */ /* 0x000e700000008800 */
[----:B------:R-:W-:Y:S05]  /*15c0*/  BRA.U UP0, `(.L_x_18) ;  /* 0x0000000100347547 */ /* 0x000fea000b800000 */
[----:B------:R-:W2:Y:S01]  /*15d0*/  S2R R2, SR_CgaCtaId ;  /* 0x0000000000027919 */ /* 0x000ea20000008800 */
[----:B------:R-:W-:-:S04]  /*15e0*/  MOV R3, 0x400 ;  /* 0x0000040000037802 */ /* 0x000fc80000000f00 */
[----:B--2---:R-:W-:Y:S02]  /*15f0*/  LEA R2, R2, R3, 0x18 ;  /* 0x0000000302027211 */ /* 0x004fe400078ec0ff */
[----:B------:R-:W-:-:S03]  /*1600*/  SHF.L.U32 R3, R11, 0x1f, RZ ;  /* 0x0000001f0b037819 */ /* 0x000fc600000006ff */
[----:B------:R-:W-:-:S04]  /*1610*/  IMAD R2, R12, 0x8, R2 ;  /* 0x000000080c027824 */ /* 0x000fc800078e0202 */
[----:B------:R-:W2:Y:S02]  /*1620*/  SYNCS.PHASECHK.TRANS64.TRYWAIT P0, [R2+URZ+0x130], R3 ;  /* 0x00013003020075a7 */ /* 0x000ea400080011ff */
[----:B--2---:R-:W-:Y:S05]  /*1630*/  @!P0 BRA `(.L_x_19) ;  /* 0x00000060006c8947 */ /* 0x004fea0003800000 */
.L_x_119:
[----:B------:R-:W-:Y:S01]  /*1640*/  VIADD R12, R12, 0x1 ;  /* 0x000000010c0c7836 */ /* 0x000fe20000000000 */
[----:B------:R2:W-:Y:S04]  /*1650*/  SYNCS.ARRIVE.TRANS64.A1T0 RZ, [R2+URZ+0x120], RZ ;  /* 0x000120ff02ff79a7 */ /* 0x0005e800081000ff */
[----:B------:R-:W-:-:S04]  /*1660*/  ISETP.NE.AND P0, PT, R12, 0x2, PT ;  /* 0x000000020c00780c */ /* 0x000fc80003f05270 */
[----:B------:R-:W-:Y:S02]  /*1670*/  SEL R12, R12, RZ, P0 ;  /* 0x000000ff0c0c7207 */ /* 0x000fe40000000000 */
[----:B--2---:R-:W-:-:S04]  /*1680*/  SEL R2, RZ, 0x1, P0 ;  /* 0x00000001ff027807 */ /* 0x004fc80000000000 */
[----:B------:R-:W-:-:S07]  /*1690*/  LOP3.LUT R11, R11, R2, RZ, 0x3c, !PT ;  /* 0x000000020b0b7212 */ /* 0x000fce00078e3cff */
.L_x_18:
[----:B------:R-:W-:Y:S01]  /*16a0*/  UMOV UR4, 0x400 ;  /* 0x0000040000047882 */ /* 0x000fe20000000000 */
[----:B------:R-:W-:Y:S01]  /*16b0*/  SHF.L.U32 R2, R17, 0x1f, RZ ;  /* 0x0000001f11027819 */ /* 0x000fe200000006ff */
[----:B-1----:R-:W-:Y:S01]  /*16c0*/  ULEA UR4, UR37, UR4, 0x18 ;  /* 0x0000000425047291 */ /* 0x002fe2000f8ec0ff */
[----:B------:R-:W-:Y:S01]  /*16d0*/  R2UR UR34, R15 ;  /* 0x000000000f2272ca */ /* 0x000fe200000e0000 */
[----:B------:R-:W-:Y:S01]  /*16e0*/  UISETP.GE.U32.AND UP0, UPT, UR13, 0x7f, UPT ;  /* 0x0000007f0d00788c */ /* 0x000fe2000bf06070 */
[----:B------:R-:W-:Y:S01]  /*16f0*/  R2UR UR11, R14 ;  /* 0x000000000e0b72ca */ /* 0x000fe200000e0000 */
[----:B------:R-:W-:Y:S01]  /*1700*/  ULEA UR8, UR6, UR4, 0x3 ;  /* 0x0000000406087291 */ /* 0x000fe2000f8e18ff */
[----:B------:R-:W-:-:S08]  /*1710*/  UMOV UR21, URZ ;  /* 0x000000ff00157c82 */ /* 0x000fd00008000000 */
[----:B------:R1:W2:Y:S01]  /*1720*/  SYNCS.PHASECHK.TRANS64.TRYWAIT P0, [UR8+0x40], R2 ;  /* 0x00004002ff0075a7 */ /* 0x0002a20008001108 */
[----:B------:R-:W-:Y:S02]  /*1730*/  USHF.L.U32 UR34, UR34, 0x7, URZ ;  /* 0x0000000722227899 */ /* 0x000fe400080006ff */
[----:B------:R-:W-:Y:S01]  /*1740*/  USHF.L.U32 UR11, UR11, 0x6, URZ ;  /* 0x000000060b0b7899 */ /* 0x000fe200080006ff */
[----:B------:R-:W-:Y:S11]  /*1750*/  BRA.U !UP0, `(.L_x_20) ;  /* 0x0000000108c07547 */ /* 0x000ff6000b800000 */
[----:B------:R-:W-:Y:S01]  /*1760*/  UIADD3 UR18, UPT, UPT, UR34, 0x40, URZ ;  /* 0x0000004022127890 */ /* 0x000fe2000fffe0ff */
[----:B------:R-:W-:Y:S01]  /*1770*/  UMOV UR24, URZ ;  /* 0x000000ff00187c82 */ /* 0x000fe20008000000 */
[----:B------:R-:W-:-:S10]  /*1780*/  UMOV UR25, UR6 ;  /* 0x0000000600197c82 */ /* 0x000fd40008000000 */
.L_x_25:
[----:B-1----:R-:W-:Y:S01]  /*1790*/  ULEA UR33, UR25, UR4, 0x3 ;  /* 0x0000000419217291 */ /* 0x002fe2000f8e18ff */
[----:B--2---:R-:W-:Y:S01]  /*17a0*/  @!P5 MOV R3, 0x6000 ;  /* 0x000060000003d802 */ /* 0x004fe20000000f00 */
[----:B--2---:R-:W-:Y:S10]  /*17b0*/  @P0 BRA `(.L_x_21) ;  /* 0x00000000000c0947 */ /* 0x004ff40003800000 */
[----:B------:R-:W-:-:S04]  /*17c0*/  SHF.L.U32 R4, R17, 0x1f, RZ ;  /* 0x0000001f11047819 */ /* 0x000fc800000006ff */
[----:B------:R-:W2:Y:S02]  /*17d0*/  SYNCS.PHASECHK.TRANS64.TRYWAIT P0, [UR33+0x40], R4 ;  /* 0x00004004ff0075a7 */ /* 0x000ea40008001121 */
[----:B--2---:R-:W-:Y:S05]  /*17e0*/  @!P0 BRA `(.L_x_22) ;  /* 0x0000006000148947 */ /* 0x004fea0003800000 */
.L_x_21:
[----:B------:R2:W-:Y:S01]  /*17f0*/  @!P5 SYNCS.ARRIVE.TRANS64 RZ, [UR33], R3 ;  /* 0x00000003ffffd9a7 */ /* 0x0005e20008000021 */
[----:B------:R-:W-:Y:S04]  /*1800*/  BSSY.RECONVERGENT B0, `(.L_x_23) ;  /* 0x0000003000007945 */ /* 0x000fe80003800200 */
[----:B------:R-:W-:Y:S05]  /*1810*/  @P4 BRA `(.L_x_24) ;  /* 0x0000000000044947 */ /* 0x000fea0003800000 */
[----:B------:R-:W-:Y:S05]  /*1820*/  BPT.TRAP 0x1 ;  /* 0x000000040000795c */ /* 0x000fea0000300000 */
.L_x_24:
[----:B------:R-:W-:Y:S05]  /*1830*/  BSYNC.RECONVERGENT B0 ;  /* 0x0000000000007941 */ /* 0x000fea0003800200 */
.L_x_23:
[----:B------:R-:W-:Y:S02]  /*1840*/  UIADD3 UR6, UPT, UPT, UR25, 0x1, URZ ;  /* 0x0000000119067890 */ /* 0x000fe4000fffe0ff */
[----:B------:R-:W-:Y:S02]  /*1850*/  ULEA UR16, UR25, UR4, 0xe ;  /* 0x0000000419107291 */ /* 0x000fe4000f8e70ff */
[----:B------:R-:W-:Y:S02]  /*1860*/  UISETP.NE.AND UP0, UPT, UR6, 0x8, UPT ;  /* 0x000000080600788c */ /* 0x000fe4000bf05270 */
[----:B------:R-:W-:Y:S02]  /*1870*/  UIADD3 UR30, UP1, UPT, UR22, 0x80, URZ ;  /* 0x00000080161e7890 */ /* 0x000fe4000ff3e0ff */
[----:B------:R-:W-:Y:S02]  /*1880*/  USEL UR9, URZ, 0x1, UP0 ;  /* 0x00000001ff097887 */ /* 0x000fe40008000000 */
[----:B------:R-:W-:-:S02]  /*1890*/  USEL UR6, UR6, URZ, UP0 ;  /* 0x000000ff06067287 */ /* 0x000fc40008000000 */
[----:B------:R-:W-:Y:S02]  /*18a0*/  UIADD3 UR28, UP0, UPT, UR22, 0x180, URZ ;  /* 0x00000180161c7890 */ /* 0x000fe4000ff1e0ff */
[----:B------:R-:W-:Y:S01]  /*18b0*/  ULEA UR8, UR6, UR4, 0x3 ;  /* 0x0000000406087291 */ /* 0x000fe2000f8e18ff */
[----:B------:R-:W-:Y:S01]  /*18c0*/  LOP3.LUT R17, R17, UR9, RZ, 0x3c, !PT ;  /* 0x0000000911117c12 */ /* 0x000fe2000f8e3cff */
[----:B------:R-:W-:Y:S02]  /*18d0*/  USHF.L.U32 UR35, UR24, 0x6, URZ ;  /* 0x0000000618237899 */ /* 0x000fe400080006ff */
[----:B------:R-:W-:Y:S01]  /*18e0*/  UIADD3.X UR31, UPT, UPT, URZ, UR23, URZ, UP1, !UPT ;  /* 0x00000017ff1f7290 */ /* 0x000fe20008ffe4ff */
[----:B-1----:R-:W-:Y:S01]  /*18f0*/  SHF.L.U32 R2, R17, 0x1f, RZ ;  /* 0x0000001f11027819 */ /* 0x002fe200000006ff */
[----:B------:R-:W-:Y:S02]  /*1900*/  UIADD3 UR32, UPT, UPT, UR16, 0x6400, URZ ;  /* 0x0000640010207890 */ /* 0x000fe4000fffe0ff */
[----:B------:R-:W-:Y:S01]  /*1910*/  UIADD3 UR16, UPT, UPT, UR16, 0x8400, URZ ;  /* 0x0000840010107890 */ /* 0x000fe2000fffe0ff */
[----:B------:R1:W1:Y:S01]  /*1920*/  SYNCS.PHASECHK.TRANS64.TRYWAIT P0, [UR8+0x40], R2 ;  /* 0x00004002ff0075a7 */ /* 0x0002620008001108 */
[----:B------:R-:W-:-:S02]  /*1930*/  ULEA UR8, UR25, UR4, 0xd ;  /* 0x0000000419087291 */ /* 0x000fc4000f8e68ff */
[----:B------:R-:W-:Y:S02]  /*1940*/  UIADD3.X UR29, UPT, UPT, URZ, UR23, URZ, UP0, !UPT ;  /* 0x00000017ff1d7290 */ /* 0x000fe400087fe4ff */
[----:B------:R-:W-:Y:S01]  /*1950*/  UIADD3 UR8, UPT, UPT, UR8, 0x26400, URZ ;  /* 0x0002640008087890 */ /* 0x000fe2000fffe0ff */
[----:B------:R-:W-:Y:S01]  /*1960*/  UMOV UR26, 0x0 ;  /* 0x00000000001a7882 */ /* 0x000fe20000000000 */
[----:B------:R-:W-:Y:S01]  /*1970*/  UMOV UR27, 0x10000000 ;  /* 0x10000000001b7882 */ /* 0x000fe20000000000 */
[----:B------:R-:W-:Y:S01]  /*1980*/  UMOV UR17, UR33 ;  /* 0x0000002100117c82 */ /* 0x000fe20008000000 */
[----:B------:R-:W-:Y:S01]  /*1990*/  UMOV UR20, UR36 ;  /* 0x0000002400147c82 */ /* 0x000fe20008000000 */
[----:B------:R-:W-:Y:S01]  /*19a0*/  UMOV UR19, UR35 ;  /* 0x0000002300137c82 */ /* 0x000fe20008000000 */
[----:B------:R-:W-:Y:S01]  /*19b0*/  UMOV UR12, UR36 ;  /* 0x00000024000c7c82 */ /* 0x000fe20008000000 */
[----:B------:R-:W-:Y:S01]  /*19c0*/  UMOV UR9, UR33 ;  /* 0x0000002100097c82 */ /* 0x000fe20008000000 */
[----:B------:R-:W-:Y:S01]  /*19d0*/  UMOV UR10, UR35 ;  /* 0x00000023000a7c82 */ /* 0x000fe20008000000 */
[----:B------:R1:W-:Y:S01]  /*19e0*/  UTMALDG.3D [UR32], [UR30], desc[UR26] ;  /* 0x00001a201e0075b4 */ /* 0x0003e20008011000 */
[----:B------:R-:W-:Y:S01]  /*19f0*/  UIADD3 UR24, UPT, UPT, UR24, 0x1, URZ ;  /* 0x0000000118187890 */ /* 0x000fe2000fffe0ff */
[----:B------:R-:W-:Y:S01]  /*1a00*/  UMOV UR21, UR5 ;  /* 0x0000000500157c82 */ /* 0x000fe20008000000 */
[----:B------:R-:W-:-:S02]  /*1a10*/  UMOV UR25, UR6 ;  /* 0x0000000600197c82 */ /* 0x000fc40008000000 */
[----:B------:R-:W-:Y:S01]  /*1a20*/  UISETP.NE.AND UP0, UPT, UR24, UR5, UPT ;  /* 0x000000051800728c */ /* 0x000fe2000bf05270 */
[----:B------:R1:W-:Y:S01]  /*1a30*/  UTMALDG.3D [UR16], [UR30], desc[UR26] ;  /* 0x00001a101e0075b4 */ /* 0x0003e20008011000 */
[----:B------:R1:W-:Y:S07]  /*1a40*/  UTMALDG.3D [UR8], [UR28], desc[UR26] ;  /* 0x00001a081c0075b4 */ /* 0x0003ee0008011000 */
[----:B------:R-:W-:Y:S05]  /*1a50*/  BRA.U UP0, `(.L_x_25) ;  /* 0xfffffffd004c7547 */ /* 0x000fea000b83ffff */
.L_x_20:
[----:B-1----:R-:W-:Y:S01]  /*1a60*/  ULEA UR8, UR6, UR4, 0x3 ;  /* 0x0000000406087291 */ /* 0x002fe2000f8e18ff */
[----:B------:R-:W-:Y:S01]  /*1a70*/  SHF.L.U32 R2, R17, 0x1f, RZ ;  /* 0x0000001f11027819 */ /* 0x000fe200000006ff */
[----:B------:R-:W-:Y:S01]  /*1a80*/  @!P1 SYNCS.ARRIVE.TRANS64.A1T0 RZ, [UR4+0xb8], RZ ;  /* 0x0000b8ffffff99a7 */ /* 0x000fe20008100004 */
[----:B------:R-:W-:-:S06]  /*1a90*/  UISETP.GT.AND UP0, UPT, UR15, UR14, UPT ;  /* 0x0000000e0f00728c */ /* 0x000fcc000bf04270 */
[----:B--2---:R1:W2:Y:S03]  /*1aa0*/  SYNCS.PHASECHK.TRANS64.TRYWAIT P0, [UR8+0x40], R2 ;  /* 0x00004002ff0075a7 */ /* 0x0042a60008001108 */
[----:B------:R-:W-:Y:S05]  /*1ab0*/  BRA.U !UP0, `(.L_x_26) ;  /* 0x0000000108c47547 */ /* 0x000fea000b800000 */
[----:B------:R-:W-:Y:S02]  /*1ac0*/  UIADD3 UR29, UPT, UPT, UR7, UR21, URZ ;  /* 0x00000015071d7290 */ /* 0x000fe4000fffe0ff */
[----:B------:R-:W-:Y:S01]  /*1ad0*/  UIADD3 UR18, UPT, UPT, UR34, 0x40, URZ ;  /* 0x0000004022127890 */ /* 0x000fe2000fffe0ff */
[----:B------:R-:W-:-:S11]  /*1ae0*/  UMOV UR35, UR6 ;  /* 0x0000000600237c82 */ /* 0x000fd60008000000 */
.L_x_31:
[----:B-1----:R-:W-:Y:S01]  /*1af0*/  ULEA UR25, UR35, UR4, 0x3 ;  /* 0x0000000423197291 */ /* 0x002fe2000f8e18ff */
[----:B--2---:R-:W-:Y:S01]  /*1b00*/  @!P5 MOV R3, 0x6000 ;  /* 0x000060000003d802 */ /* 0x004fe20000000f00 */
[----:B--2---:R-:W-:Y:S10]  /*1b10*/  @P0 BRA `(.L_x_27) ;  /* 0x00000000000c0947 */ /* 0x004ff40003800000 */
[----:B------:R-:W-:-:S04]  /*1b20*/  SHF.L.U32 R4, R17, 0x1f, RZ ;  /* 0x0000001f11047819 */ /* 0x000fc800000006ff */
[----:B------:R-:W2:Y:S02]  /*1b30*/  SYNCS.PHASECHK.TRANS64.TRYWAIT P0, [UR25+0x40], R4 ;  /* 0x00004004ff0075a7 */ /* 0x000ea40008001119 */
[----:B--2---:R-:W-:Y:S05]  /*1b40*/  @!P0 BRA `(.L_x_28) ;  /* 0x0000005c00548947 */ /* 0x004fea0003800000 */
.L_x_27:
[----:B------:R2:W-:Y:S01]  /*1b50*/  @!P5 SYNCS.ARRIVE.TRANS64 RZ, [UR25], R3 ;  /* 0x00000003ffffd9a7 */ /* 0x0005e20008000019 */
[----:B------:R-:W-:Y:S04]  /*1b60*/  BSSY.RECONVERGENT B0, `(.L_x_29) ;  /* 0x0000003000007945 */ /* 0x000fe80003800200 */
[----:B------:R-:W-:Y:S05]  /*1b70*/  @P4 BRA `(.L_x_30) ;  /* 0x0000000000044947 */ /* 0x000fea0003800000 */
[----:B------:R-:W-:Y:S05]  /*1b80*/  BPT.TRAP 0x1 ;  /* 0x000000040000795c */ /* 0x000fea0000300000 */
.L_x_30:
[----:B------:R-:W-:Y:S05]  /*1b90*/  BSYNC.RECONVERGENT B0 ;  /* 0x0000000000007941 */ /* 0x000fea0003800200 */
.L_x_29:
        /* <DEDUP_REMOVED lines=10> */
[----:B------:R-:W-:Y:S01]  /*1c40*/  UIADD3 UR24, UPT, UPT, UR16, 0x6400, URZ ;  /* 0x0000640010187890 */ /* 0x000fe2000fffe0ff */
[----:B-1----:R-:W-:Y:S01]  /*1c50*/  SHF.L.U32 R2, R17, 0x1f, RZ ;  /* 0x0000001f11027819 */ /* 0x002fe200000006ff */
[----:B------:R-:W-:Y:S02]  /*1c60*/  UIADD3.X UR39, UPT, UPT, URZ, UR23, URZ, UP1, !UPT ;  /* 0x00000017ff277290 */ /* 0x000fe40008ffe4ff */
        /* <DEDUP_REMOVED lines=13> */
[----:B------:R-:W-:Y:S01]  /*1d40*/  UMOV UR9, UR25 ;  /* 0x0000001900097c82 */ /* 0x000fe20008000000 */
[----:B------:R1:W-:Y:S01]  /*1d50*/  UTMALDG.3D [UR24], [UR38], desc[UR30] ;  /* 0x00001e18260075b4 */ /* 0x0003e20008011000 */
[----:B------:R-:W-:Y:S01]  /*1d60*/  UMOV UR10, UR27 ;  /* 0x0000001b000a7c82 */ /* 0x000fe20008000000 */
[----:B------:R-:W-:Y:S01]  /*1d70*/  UIADD3 UR21, UPT, UPT, UR21, 0x1, URZ ;  /* 0x0000000115157890 */ /* 0x000fe2000fffe0ff */
[----:B------:R-:W-:-:S03]  /*1d80*/  UMOV UR35, UR6 ;  /* 0x0000000600237c82 */ /* 0x000fc60008000000 */
[----:B------:R-:W-:Y:S01]  /*1d90*/  UISETP.NE.AND UP0, UPT, UR21, UR29, UPT ;  /* 0x0000001d1500728c */ /* 0x000fe2000bf05270 */
[----:B------:R1:W-:Y:S01]  /*1da0*/  UTMALDG.3D [UR16], [UR38], desc[UR30] ;  /* 0x00001e10260075b4 */ /* 0x0003e20008011000 */
[----:B------:R1:W-:Y:S07]  /*1db0*/  UTMALDG.3D [UR8], [UR32], desc[UR30] ;  /* 0x00001e08200075b4 */ /* 0x0003ee0008011000 */
[----:B------:R-:W-:Y:S05]  /*1dc0*/  BRA.U UP0, `(.L_x_31) ;  /* 0xfffffffd00487547 */ /* 0x000fea000b83ffff */
.L_x_26:
[C---:B-1----:R-:W-:Y:S01]  /*1dd0*/  LEA R2, R16.reuse, UR4, 0x3 ;  /* 0x0000000410027c11 */ /* 0x042fe2000f8e18ff */
[----:B------:R-:W-:Y:S01]  /*1de0*/  NOP ;  /* 0x0000000000007918 */ /* 0x000fe20000000000 */
[----:B--2---:R-:W-:Y:S02]  /*1df0*/  SHF.L.U32 R3, R13, 0x1f, RZ ;  /* 0x0000001f0d037819 */ /* 0x004fe400000006ff */
[----:B------:R-:W-:Y:S02]  /*1e00*/  LEA R4, R16, UR4, 0x4 ;  /* 0x0000000410047c11 */ /* 0x000fe4000f8e20ff */
[----:B------:R-:W1:Y:S02]  /*1e10*/  SYNCS.PHASECHK.TRANS64.TRYWAIT P0, [R2+URZ+0xc0], R3 ;  /* 0x0000c003020075a7 */ /* 0x000e6400080011ff */
[----:B-1----:R-:W-:Y:S05]  /*1e20*/  @!P0 BRA `(.L_x_32) ;  /* 0x0000005800b48947 */ /* 0x002fea0003800000 */
.L_x_122:
[----:B------:R-:W2:Y:S01]  /*1e30*/  LDS.128 R4, [R4+0x150] ;  /* 0x0001500004047984 */ /* 0x000ea20000000c00 */
[----:B---3--:R-:W-:Y:S01]  /*1e40*/  ISETP.GE.AND P0, PT, R40, 0x1, PT ;  /* 0x000000012800780c */ /* 0x008fe20003f06270 */
[----:B-1----:R-:W-:Y:S01]  /*1e50*/  VIADD R2, R2, 0xd0 ;  /* 0x000000d002027836 */ /* 0x002fe20000000000 */
[----:B------:R-:W-:Y:S01]  /*1e60*/  @!PT LDS RZ, [RZ] ;  /* 0x00000000fffff984 */ /* 0x000fe20000000800 */
[----:B------:R-:W-:Y:S01]  /*1e70*/  @!PT LDS RZ, [RZ] ;  /* 0x00000000fffff984 */ /* 0x000fe20000000800 */
[----:B------:R-:W-:Y:S01]  /*1e80*/  @!PT LDS RZ, [RZ] ;  /* 0x00000000fffff984 */ /* 0x000fe20000000800 */
[----:B------:R-:W-:Y:S01]  /*1e90*/  @!PT LDS RZ, [RZ] ;  /* 0x00000000fffff984 */ /* 0x000fe20000000800 */
[----:B------:R1:W-:Y:S06]  /*1ea0*/  MEMBAR.ALL.CTA ;  /* 0x0000000000007992 */ /* 0x0003ec0000008000 */
[----:B-1----:R-:W1:Y:S01]  /*1eb0*/  FENCE.VIEW.ASYNC.S ;  /* 0x00000000000073c6 */ /* 0x002e620000000000 */
[----:B------:R-:W-:-:S04]  /*1ec0*/  PRMT R2, RZ, 0x654, R2 ;  /* 0x00000654ff027816 */ /* 0x000fc80000000002 */
[----:B-1----:R1:W-:Y:S01]  /*1ed0*/  SYNCS.ARRIVE.TRANS64.RED.A1T0 RZ, [R2+URZ], RZ ;  /* 0x000000ff02ff79a7 */ /* 0x0023e200081004ff */
[----:B--2---:R-:W-:-:S13]  /*1ee0*/  LOP3.LUT P2, RZ, R6, 0x1, RZ, 0xc0, !PT ;  /* 0x0000000106ff7812 */ /* 0x004fda000784c0ff */
[----:B------:R-:W-:Y:S01]  /*1ef0*/  @P2 SHF.R.U32.HI R3, RZ, 0x10, R5 ;  /* 0x00000010ff032819 */ /* 0x000fe20000011605 */
[----:B------:R-:W-:Y:S01]  /*1f00*/  VOTEU.ANY UP0, P2 ;  /* 0x0000000000ff7886 */ /* 0x000fe20001000100 */
[----:B------:R-:W-:Y:S02]  /*1f10*/  @P2 MOV R10, R4 ;  /* 0x00000004000a2202 */ /* 0x000fe40000000f00 */
[----:B------:R-:W-:Y:S02]  /*1f20*/  @P2 R2UR.BROADCAST UR8, R3 ;  /* 0x00000000030822ca */ /* 0x000fe400008e0000 */
[----:B------:R-:W-:-:S11]  /*1f30*/  @P2 LOP3.LUT R9, R5, 0xffff, RZ, 0xc0, !PT ;  /* 0x0000ffff05092812 */ /* 0x000fd600078ec0ff */
[----:B------:R-:W-:Y:S01]  /*1f40*/  @UP0 UMOV UR36, UR8 ;  /* 0x0000000800240c82 */ /* 0x000fe20008000000 */
[----:B-1----:R-:W-:Y:S05]  /*1f50*/  @!P0 BRA `(.L_x_33) ;  /* 0x0000000000b88947 */ /* 0x002fea0003800000 */
[----:B------:R-:W4:Y:S01]  /*1f60*/  LDC.64 R4, c[0x0][0xb18] ;  /* 0x0002c600ff047b82 */ /* 0x000f220000000a00 */
[----:B------:R-:W-:-:S07]  /*1f70*/  ISETP.NE.AND P3, PT, R40, 0x1, PT ;  /* 0x000000012800780c */ /* 0x000fce0003f65270 */
[----:B------:R-:W1:Y:S08]  /*1f80*/  LDC.64 R6, c[0x0][0xb10] ;  /* 0x0002c400ff067b82 */ /* 0x000e700000000a00 */
[----:B------:R-:W2:Y:S08]  /*1f90*/  LDC R14, c[0x0][0xb20] ;  /* 0x0002c800ff0e7b82 */ /* 0x000eb00000000800 */
[----:B------:R-:W3:Y:S01]  /*1fa0*/  LDC R15, c[0x0][0xb0c] ;  /* 0x0002c300ff0f7b82 */ /* 0x000ee20000000800 */
[----:B----4-:R-:W-:Y:S01]  /*1fb0*/  IMAD.HI.U32 R19, R0, R5, RZ ;  /* 0x0000000500137227 */ /* 0x010fe200078e00ff */
[----:B------:R-:W-:-:S03]  /*1fc0*/  ISETP.NE.AND P0, PT, R4, 0x1, PT ;  /* 0x000000010400780c */ /* 0x000fc60003f05270 */
[----:B------:R-:W-:-:S03]  /*1fd0*/  IMAD.HI.U32 R5, R9, R5, RZ ;  /* 0x0000000509057227 */ /* 0x000fc600078e00ff */
[----:B------:R-:W4:Y:S01]  /*1fe0*/  LDC.64 R2, c[0x0][0xb28] ;  /* 0x0002ca00ff027b82 */ /* 0x000f220000000a00 */
[----:B-1----:R-:W-:-:S04]  /*1ff0*/  IMAD.HI.U32 R20, R8, R6, RZ ;  /* 0x0000000608147227 */ /* 0x002fc800078e00ff */
[----:B------:R-:W-:Y:S01]  /*2000*/  IMAD.HI.U32 R21, R10, R6, RZ ;  /* 0x000000060a157227 */ /* 0x000fe200078e00ff */
[----:B------:R-:W-:Y:S02]  /*2010*/  SHF.R.U32.HI R20, RZ, R7, R20 ;  /* 0x00000007ff147219 */ /* 0x000fe40000011614 */
[-C--:B--2---:R-:W-:Y:S02]  /*2020*/  SHF.R.U32.HI R19, RZ, R14.reuse, R19 ;  /* 0x0000000eff137219 */ /* 0x084fe40000011613 */
[----:B------:R-:W-:Y:S02]  /*2030*/  SHF.R.U32.HI R5, RZ, R14, R5 ;  /* 0x0000000eff057219 */ /* 0x000fe40000011605 */
[----:B------:R-:W-:Y:S02]  /*2040*/  SEL R19, R0, R19, !P0 ;  /* 0x0000001300137207 */ /* 0x000fe40004000000 */
[----:B------:R-:W-:Y:S02]  /*2050*/  SHF.R.U32.HI R21, RZ, R7, R21 ;  /* 0x00000007ff157219 */ /* 0x000fe40000011615 */
[----:B---3--:R-:W-:-:S02]  /*2060*/  ISETP.NE.AND P1, PT, R15, 0x1, PT ;  /* 0x000000010f00780c */ /* 0x008fc40003f25270 */
[----:B------:R-:W-:Y:S02]  /*2070*/  SEL R5, R9, R5, !P0 ;  /* 0x0000000509057207 */ /* 0x000fe40004000000 */
[----:B------:R-:W-:Y:S02]  /*2080*/  SEL R20, R8, R20, !P1 ;  /* 0x0000001408147207 */ /* 0x000fe40004800000 */
[----:B------:R-:W-:Y:S01]  /*2090*/  SEL R21, R10, R21, !P1 ;  /* 0x000000150a157207 */ /* 0x000fe20004800000 */
[----:B----4-:R-:W-:-:S04]  /*20a0*/  IMAD.HI.U32 R18, R19, R2, RZ ;  /* 0x0000000213127227 */ /* 0x010fc800078e00ff */
        /* <DEDUP_REMOVED lines=10> */
[----:B------:R-:W-:-:S04]  /*2150*/  @!P0 IMAD.HI.U32 R7, R21, R2, RZ ;  /* 0x0000000215078227 */ /* 0x000fc800078e00ff */
[----:B------:R-:W-:Y:S01]  /*2160*/  IMAD.MOV R2, RZ, RZ, -R6 ;  /* 0x000000ffff027224 */ /* 0x000fe200078e0a06 */
[----:B------:R-:W-:Y:S02]  /*2170*/  @!P0 SHF.R.U32.HI R3, RZ, R3, R7 ;  /* 0x00000003ff038219 */ /* 0x000fe40000011607 */
[----:B------:R-:W-:Y:S01]  /*2180*/  IADD3 R7, PT, PT, -R5, RZ, RZ ;  /* 0x000000ff05077210 */ /* 0x000fe20007ffe1ff */
[----:B------:R-:W-:Y:S01]  /*2190*/  IMAD R2, R40, R2, R5 ;  /* 0x0000000228027224 */ /* 0x000fe200078e0205 */
        /* <DEDUP_REMOVED lines=10> */
.L_x_33:
[----:B------:R-:W1:Y:S02]  /*2240*/  LDCU UR8, c[0x0][0xb30] ;  /* 0x00016600ff0877ac */ /* 0x000e640008000800 */
[----:B-1----:R-:W-:-:S09]  /*2250*/  UISETP.NE.AND UP0, UPT, UR8, 0x1, UPT ;  /* 0x000000010800788c */ /* 0x002fd2000bf05270 */
[----:B------:R-:W-:Y:S05]  /*2260*/  BRA.U UP0, `(.L_x_34) ;  /* 0x0000000100407547 */ /* 0x000fea000b800000 */
[----:B------:R-:W1:Y:S08]  /*2270*/  LDC.64 R4, c[0x0][0xb10] ;  /* 0x0002c400ff047b82 */ /* 0x000e700000000a00 */
[----:B------:R-:W2:Y:S08]  /*2280*/  LDC.64 R2, c[0x0][0xb18] ;  /* 0x0002c600ff027b82 */ /* 0x000eb00000000a00 */
[----:B------:R-:W3:Y:S08]  /*2290*/  LDC R6, c[0x0][0xb20] ;  /* 0x0002c800ff067b82 */ /* 0x000ef00000000800 */
[----:B------:R-:W4:Y:S01]  /*22a0*/  LDC R7, c[0x0][0xb0c] ;  /* 0x0002c300ff077b82 */ /* 0x000f220000000800 */
[----:B-1----:R-:W-:-:S05]  /*22b0*/  IMAD.HI.U32 R4, R10, R4, RZ ;  /* 0x000000040a047227 */ /* 0x002fca00078e00ff */
[----:B------:R-:W-:Y:S01]  /*22c0*/  SHF.R.U32.HI R4, RZ, R5, R4 ;  /* 0x00000005ff047219 */ /* 0x000fe20000011604 */
[----:B--2---:R-:W-:Y:S01]  /*22d0*/  IMAD.HI.U32 R3, R9, R3, RZ ;  /* 0x0000000309037227 */ /* 0x004fe200078e00ff */
[----:B------:R-:W-:-:S04]  /*22e0*/  ISETP.NE.AND P0, PT, R2, 0x1, PT ;  /* 0x000000010200780c */ /* 0x000fc80003f05270 */
[----:B---3--:R-:W-:-:S04]  /*22f0*/  SHF.R.U32.HI R3, RZ, R6, R3 ;  /* 0x00000006ff037219 */ /* 0x008fc80000011603 */
[----:B------:R-:W-:Y:S02]  /*2300*/  SEL R3, R9, R3, !P0 ;  /* 0x0000000309037207 */ /* 0x000fe40004000000 */
[----:B----4-:R-:W-:-:S04]  /*2310*/  ISETP.NE.AND P1, PT, R7, 0x1, PT ;  /* 0x000000010700780c */ /* 0x010fc80003f25270 */
[----:B------:R-:W-:-:S05]  /*2320*/  SEL R4, R10, R4, !P1 ;  /* 0x000000040a047207 */ /* 0x000fca0004800000 */
[----:B------:R-:W-:Y:S02]  /*2330*/  IMAD.IADD R5, R3, 0x1, -R4 ;  /* 0x0000000103057824 */ /* 0x000fe400078e0a04 */
[----:B------:R-:W-:Y:S02]  /*2340*/  IMAD.IADD R3, R4, 0x1, -R3 ;  /* 0x0000000104037824 */ /* 0x000fe400078e0a03 */
[----:B------:R-:W-:Y:S02]  /*2350*/  IMAD R10, R5, R7, R10 ;  /* 0x00000007050a7224 */ /* 0x000fe400078e020a */
[----:B------:R-:W-:-:S07]  /*2360*/  IMAD R9, R3, R2, R9 ;  /* 0x0000000203097224 */ /* 0x000fce00078e0209 */
.L_x_34:
[----:B------:R-:W-:Y:S01]  /*2370*/  VIADD R16, R16, 0x1 ;  /* 0x0000000110107836 */ /* 0x000fe20000000000 */
[----:B------:R-:W-:Y:S01]  /*2380*/  PLOP3.LUT P1, PT, PT, PT, PT, 0x80, 0x8 ;  /* 0x000000000008781c */ /* 0x000fe20003f2f070 */
[----:B------:R-:W-:Y:S02]  /*2390*/  IMAD.IADD R15, R10, 0x1, R87 ;  /* 0x000000010a0f7824 */ /* 0x000fe400078e0257 */
[----:B------:R-:W-:Y:S01]  /*23a0*/  IMAD.IADD R14, R9, 0x1, R86 ;  /* 0x00000001090e7824 */ /* 0x000fe200078e0256 */
[----:B------:R-:W-:-:S04]  /*23b0*/  ISETP.NE.AND P0, PT, R16, 0x2, PT ;  /* 0x000000021000780c */ /* 0x000fc80003f05270 */
[----:B------:R-:W-:Y:S02]  /*23c0*/  SEL R2, RZ, 0x1, P0 ;  /* 0x00000001ff027807 */ /* 0x000fe40000000000 */
[----:B------:R-:W-:Y:S02]  /*23d0*/  SEL R16, R16, RZ, P0 ;  /* 0x000000ff10107207 */ /* 0x000fe40000000000 */
[----:B------:R-:W-:Y:S01]  /*23e0*/  LOP3.LUT R13, R13, R2, RZ, 0x3c, !PT ;  /* 0x000000020d0d7212 */ /* 0x000fe200078e3cff */
[----:B------:R-:W-:Y:S06]  /*23f0*/  @P2 BRA `(.L_x_35) ;  /* 0xfffffff000682947 */ /* 0x000fec000383ffff */
[----:B------:R-:W-:Y:S01]  /*2400*/  UIADD3 UR4, UPT, UPT, UR4, 0x40, URZ ;  /* 0x0000004004047890 */ /* 0x000fe2000fffe0ff */
[----:B------:R-:W-:-:S03]  /*2410*/  SHF.L.U32 R2, R17, 0x1f, RZ ;  /* 0x0000001f11027819 */ /* 0x000fc600000006ff */
[----:B------:R-:W-:-:S09]  /*2420*/  ULEA UR5, UR6, UR4, 0x3 ;  /* 0x0000000406057291 */ /* 0x000fd2000f8e18ff */
[----:B------:R-:W1:Y:S02]  /*2430*/  SYNCS.PHASECHK.TRANS64.TRYWAIT P0, [UR5], R2 ;  /* 0x00000002ff0075a7 */ /* 0x000e640008001105 */
[----:B-1----:R-:W-:Y:S05]  /*2440*/  @!P0 BRA `(.L_x_36) ;  /* 0x0000005400408947 */ /* 0x002fea0003800000 */
.L_x_124:
[----:B------:R-:W-:-:S04]  /*2450*/  UIADD3 UR6, UPT, UPT, UR6, 0x1, URZ ;  /* 0x0000000106067890 */ /* 0x000fc8000fffe0ff */
[----:B------:R-:W-:-:S04]  /*2460*/  UISETP.NE.AND UP0, UPT, UR6, 0x8, UPT ;  /* 0x000000080600788c */ /* 0x000fc8000bf05270 */
[----:B------:R-:W-:Y:S02]  /*2470*/  USEL UR7, URZ, 0x1, UP0 ;  /* 0x00000001ff077887 */ /* 0x000fe40008000000 */
[----:B------:R-:W-:-:S04]  /*2480*/  USEL UR6, UR6, URZ, UP0 ;  /* 0x000000ff06067287 */ /* 0x000fc80008000000 */
[----:B------:R-:W-:Y:S01]  /*2490*/  ULEA UR5, UR6, UR4, 0x3 ;  /* 0x0000000406057291 */ /* 0x000fe2000f8e18ff */
[----:B-1----:R-:W-:-:S04]  /*24a0*/  LOP3.LUT R2, R17, UR7, RZ, 0x3c, !PT ;  /* 0x0000000711027c12 */ /* 0x002fc8000f8e3cff */
[----:B------:R-:W-:-:S04]  /*24b0*/  SHF.L.U32 R3, R2, 0x1f, RZ ;  /* 0x0000001f02037819 */ /* 0x000fc800000006ff */
[----:B------:R-:W1:Y:S02]  /*24c0*/  SYNCS.PHASECHK.TRANS64.TRYWAIT P0, [UR5], R3 ;  /* 0x00000003ff0075a7 */ /* 0x000e640008001105 */
[----:B-1----:R-:W-:Y:S05]  /*24d0*/  @!P0 BRA `(.L_x_37) ;  /* 0x0000005400348947 */ /* 0x002fea0003800000 */
.L_x_126:
[----:B------:R-:W-:-:S04]  /*24e0*/  UIADD3 UR6, UPT, UPT, UR6, 0x1, URZ ;  /* 0x0000000106067890 */ /* 0x000fc8000fffe0ff */
[----:B------:R-:W-:-:S04]  /*24f0*/  UISETP.NE.AND UP0, UPT, UR6, 0x8, UPT ;  /* 0x000000080600788c */ /* 0x000fc8000bf05270 */
[----:B------:R-:W-:Y:S02]  /*2500*/  USEL UR7, URZ, 0x1, UP0 ;  /* 0x00000001ff077887 */ /* 0x000fe40008000000 */
[----:B------:R-:W-:-:S04]  /*2510*/  USEL UR6, UR6, URZ, UP0 ;  /* 0x000000ff06067287 */ /* 0x000fc80008000000 */
[----:B------:R-:W-:Y:S01]  /*2520*/  ULEA UR5, UR6, UR4, 0x3 ;  /* 0x0000000406057291 */ /* 0x000fe2000f8e18ff */
[----:B------:R-:W-:-:S04]  /*2530*/  LOP3.LUT R2, R2, UR7, RZ, 0x3c, !PT ;  /* 0x0000000702027c12 */ /* 0x000fc8000f8e3cff */
[----:B-1----:R-:W-:-:S04]  /*2540*/  SHF.L.U32 R3, R2, 0x1f, RZ ;  /* 0x0000001f02037819 */ /* 0x002fc800000006ff */
[----:B------:R-:W1:Y:S02]  /*2550*/  SYNCS.PHASECHK.TRANS64.TRYWAIT P0, [UR5], R3 ;  /* 0x00000003ff0075a7 */ /* 0x000e640008001105 */
[----:B-1----:R-:W-:Y:S05]  /*2560*/  @!P0 BRA `(.L_x_38) ;  /* 0x0000005400288947 */ /* 0x002fea0003800000 */
.L_x_128:
        /* <DEDUP_REMOVED lines=9> */
.L_x_130:
        /* <DEDUP_REMOVED lines=9> */
.L_x_132:
        /* <DEDUP_REMOVED lines=9> */
.L_x_134:
        /* <DEDUP_REMOVED lines=9> */
.L_x_136:
[----:B------:R-:W-:-:S04]  /*27b0*/  UIADD3 UR6, UPT, UPT, UR6, 0x1, URZ ;  /* 0x0000000106067890 */ /* 0x000fc8000fffe0ff */
[----:B------:R-:W-:-:S04]  /*27c0*/  UISETP.NE.AND UP0, UPT, UR6, 0x8, UPT ;  /* 0x000000080600788c */ /* 0x000fc8000bf05270 */
[----:B------:R-:W-:Y:S02]  /*27d0*/  USEL UR5, URZ, 0x1, UP0 ;  /* 0x00000001ff057887 */ /* 0x000fe40008000000 */
[----:B------:R-:W-:-:S04]  /*27e0*/  USEL UR6, UR6, URZ, UP0 ;  /* 0x000000ff06067287 */ /* 0x000fc80008000000 */
[----:B------:R-:W-:Y:S01]  /*27f0*/  ULEA UR6, UR6, UR4, 0x3 ;  /* 0x0000000406067291 */ /* 0x000fe2000f8e18ff */
[----:B------:R-:W-:-:S04]  /*2800*/  LOP3.LUT R2, R2, UR5, RZ, 0x3c, !PT ;  /* 0x0000000502027c12 */ /* 0x000fc8000f8e3cff */
[----:B------:R-:W-:Y:S01]  /*2810*/  SHF.L.U32 R2, R2, 0x1f, RZ ;  /* 0x0000001f02027819 */ /* 0x000fe200000006ff */
[----:B-1--4-:R-:W-:-:S07]  /*2820*/  IMAD.U32 R0, RZ, RZ, UR6 ;  /* 0x00000006ff007e24 */ /* 0x012fce000f8e00ff */
.L_x_43:
[----:B-1----:R1:W2:Y:S02]  /*2830*/  SYNCS.PHASECHK.TRANS64.TRYWAIT P0, [R0+URZ], R2 ;  /* 0x00000002000075a7 */ /* 0x0022a400080011ff */
[----:B--2---:R-:W-:Y:S05]  /*2840*/  @!P0 NANOSLEEP.SYNCS 0x989680 ;  /* 0x009896800000895d */ /* 0x004fea0003900000 */
[----:B------:R-:W2:Y:S02]  /*2850*/  @!P0 SYNCS.PHASECHK.TRANS64 P0, [R0+URZ], R2 ;  /* 0x00000002000085a7 */ /* 0x000ea400080010ff */
[----:B--2---:R-:W-:Y:S05]  /*2860*/  @P0 EXIT ;  /* 0x000000000000094d */ /* 0x004fea0003800000 */
[----:B------:R-:W-:Y:S05]  /*2870*/  BRA `(.L_x_43) ;  /* 0xfffffffc00ec7947 */ /* 0x000fea000383ffff */
.L_x_17:
[----:B------:R-:W-:-:S04]  /*2880*/  UISETP.NE.AND UP1, UPT, UR37, URZ, UPT ;  /* 0x000000ff2500728c */ /* 0x000fc8000bf25270 */
[----:B------:R-:W-:-:S09]  /*2890*/  UISETP.NE.OR UP1, UPT, UR8, 0x1, UP1 ;  /* 0x000000010800788c */ /* 0x000fd20008f25670 */
[----:B------:R-:W-:Y:S05]  /*28a0*/  BRA.U UP1, `(.L_x_44) ;  /* 0x0000000501487547 */ /* 0x000fea000b800000 */
[----:B------:R-:W-:Y:S01]  /*28b0*/  ISETP.NE.AND P2, PT, R2, RZ, PT ;  /* 0x000000ff0200720c */ /* 0x000fe20003f45270 */
[----:B------:R-:W-:Y:S01]  /*28c0*/  IMAD.MOV.U32 R12, RZ, RZ, 0x1 ;  /* 0x00000001ff0c7424 */ /* 0x000fe200078e00ff */
[----:B------:R-:W-:Y:S02]  /*28d0*/  CS2R R10, SRZ ;  /* 0x00000000000a7805 */ /* 0x000fe4000001ff00 */
[----:B------:R-:W-:Y:S01]  /*28e0*/  CS2R R8, SRZ ;  /* 0x0000000000087805 */ /* 0x000fe2000001ff00 */
[----:B------:R-:W-:Y:S01]  /*28f0*/  UMOV UR4, 0x400 ;  /* 0x0000040000047882 */ /* 0x000fe20000000000 */
[----:B------:R-:W-:Y:S01]  /*2900*/  UMOV UR6, URZ ;  /* 0x000000ff00067c82 */ /* 0x000fe20008000000 */
[----:B------:R-:W-:-:S12]  /*2910*/  ULEA UR37, UR37, UR4, 0x18 ;  /* 0x0000000425257291 */ /* 0x000fd8000f8ec0ff */
.L_x_48:
[----:B------:R-:W-:Y:S02]  /*2920*/  LEA R0, R8, UR37, 0x3 ;  /* 0x0000002508007c11 */ /* 0x000fe4000f8e18ff */
[----:B------:R-:W-:-:S03]  /*2930*/  SHF.L.U32 R4, R9, 0x1f, RZ ;  /* 0x0000001f09047819 */ /* 0x000fc600000006ff */
[----:B------:R-:W-:Y:S01]  /*2940*/  VIADD R5, R0, 0x130 ;  /* 0x0000013000057836 */ /* 0x000fe20000000000 */
[----:B------:R-:W1:Y:S02]  /*2950*/  SYNCS.PHASECHK.TRANS64.TRYWAIT P0, [R0+URZ+0x120], R4 ;  /* 0x00012004000075a7 */ /* 0x000e6400080011ff */
[----:B-1----:R-:W-:Y:S05]  /*2960*/  @!P0 BRA `(.L_x_45) ;  /* 0x0000005000a08947 */ /* 0x002fea0003800000 */
.L_x_137:
[----:B------:R-:W-:Y:S01]  /*2970*/  ULEA UR5, UR6, UR37, 0x3 ;  /* 0x0000002506057291 */ /* 0x000fe2000f8e18ff */
[----:B-1----:R-:W-:Y:S01]  /*2980*/  PRMT R0, RZ, 0x654, R5 ;  /* 0x00000654ff007816 */ /* 0x002fe20000000005 */
[----:B------:R-:W-:Y:S01]  /*2990*/  @!P2 IMAD.MOV.U32 R4, RZ, RZ, 0x10 ;  /* 0x00000010ff04a424 */ /* 0x000fe200078e00ff */
[----:B------:R-:W-:Y:S01]  /*29a0*/  SHF.L.U32 R5, R12, 0x1f, RZ ;  /* 0x0000001f0c057819 */ /* 0x000fe200000006ff */
[----:B------:R-:W-:Y:S01]  /*29b0*/  UIADD3 UR4, UPT, UPT, UR5, 0xc0, URZ ;  /* 0x000000c005047890 */ /* 0x000fe2000fffe0ff */
[----:B------:R1:W-:Y:S05]  /*29c0*/  SYNCS.ARRIVE.TRANS64.RED.A1T0 RZ, [R0+URZ], RZ ;  /* 0x000000ff00ff79a7 */ /* 0x0003ea00081004ff */
[----:B------:R-:W-:Y:S01]  /*29d0*/  IMAD.U32 R6, RZ, RZ, UR4 ;  /* 0x00000004ff067e24 */ /* 0x000fe2000f8e00ff */
[----:B------:R-:W2:Y:S04]  /*29e0*/  SYNCS.PHASECHK.TRANS64.TRYWAIT P0, [UR5+0xd0], R5 ;  /* 0x0000d005ff0075a7 */ /* 0x000ea80008001105 */
[----:B------:R-:W-:Y:S01]  /*29f0*/  PRMT R6, R2, 0x654, R6 ;  /* 0x0000065402067816 */ /* 0x000fe20000000006 */
[----:B-12---:R-:W-:Y:S06]  /*2a00*/  @!P0 BRA `(.L_x_46) ;  /* 0x00000050008c8947 */ /* 0x006fec0003800000 */
.L_x_139:
[----:B------:R-:W-:Y:S01]  /*2a10*/  ULEA UR4, UR6, UR37, 0x4 ;  /* 0x0000002506047291 */ /* 0x000fe2000f8e20ff */
[----:B------:R-:W-:Y:S01]  /*2a20*/  SEL R3, R6, R3, !P2 ;  /* 0x0000000306037207 */ /* 0x000fe20005000000 */
[----:B------:R-:W-:Y:S01]  /*2a30*/  UIADD3 UR5, UPT, UPT, UR5, 0xc0, URZ ;  /* 0x000000c005057890 */ /* 0x000fe2000fffe0ff */
[----:B-1----:R-:W-:Y:S01]  /*2a40*/  LEA R0, R11, UR37, 0x3 ;  /* 0x000000250b007c11 */ /* 0x002fe2000f8e18ff */
[----:B------:R-:W-:Y:S01]  /*2a50*/  UIADD3 UR4, UPT, UPT, UR4, 0x150, URZ ;  /* 0x0000015004047890 */ /* 0x000fe2000fffe0ff */
[----:B------:R1:W-:Y:S01]  /*2a60*/  @!P2 SYNCS.ARRIVE.TRANS64.RED RZ, [R3+URZ], R4 ;  /* 0x0000000403ffa9a7 */ /* 0x0003e200080004ff */
[----:B------:R-:W-:Y:S01]  /*2a70*/  UIADD3 UR6, UPT, UPT, UR6, 0x1, URZ ;  /* 0x0000000106067890 */ /* 0x000fe2000fffe0ff */
[----:B------:R-:W-:-:S03]  /*2a80*/  VIADD R8, R8, 0x1 ;  /* 0x0000000108087836 */ /* 0x000fc60000000000 */
[----:B------:R-:W-:Y:S02]  /*2a90*/  UISETP.NE.AND UP0, UPT, UR6, 0x2, UPT ;  /* 0x000000020600788c */ /* 0x000fe4000bf05270 */
[----:B------:R-:W-:Y:S01]  /*2aa0*/  ISETP.NE.AND P0, PT, R8, 0x2, PT ;  /* 0x000000020800780c */ /* 0x000fe20003f05270 */
[----:B------:R-:W-:Y:S06]  /*2ab0*/  UGETNEXTWORKID.BROADCAST [UR4], [UR5] ;  /* 0x00000000040073ca */ /* 0x000fec0008000100 */
[----:B------:R-:W-:Y:S02]  /*2ac0*/  USEL UR4, URZ, 0x1, UP0 ;  /* 0x00000001ff047887 */ /* 0x000fe40008000000 */
[----:B------:R-:W-:-:S04]  /*2ad0*/  USEL UR6, UR6, URZ, UP0 ;  /* 0x000000ff06067287 */ /* 0x000fc80008000000 */
[----:B------:R-:W-:Y:S02]  /*2ae0*/  LOP3.LUT R12, R12, UR4, RZ, 0x3c, !PT ;  /* 0x000000040c0c7c12 */ /* 0x000fe4000f8e3cff */
[----:B-1----:R-:W-:-:S04]  /*2af0*/  SHF.L.U32 R4, R10, 0x1f, RZ ;  /* 0x0000001f0a047819 */ /* 0x002fc800000006ff */
[----:B------:R-:W1:Y:S02]  /*2b00*/  SYNCS.PHASECHK.TRANS64.TRYWAIT P1, [R0+URZ+0xc0], R4 ;  /* 0x0000c004000075a7 */ /* 0x000e6400080211ff */
[----:B-1----:R-:W-:Y:S05]  /*2b10*/  @!P1 BRA `(.L_x_47) ;  /* 0x0000005000609947 */ /* 0x002fea0003800000 */
.L_x_140:
[C---:B-1----:R-:W-:Y:S01]  /*2b20*/  LEA R4, R11.reuse, UR37, 0x4 ;  /* 0x000000250b047c11 */ /* 0x042fe2000f8e20ff */
[----:B------:R-:W-:Y:S01]  /*2b30*/  VIADD R0, R0, 0xd0 ;  /* 0x000000d000007836 */ /* 0x000fe20000000000 */
[----:B------:R-:W-:Y:S01]  /*2b40*/  SEL R8, R8, RZ, P0 ;  /* 0x000000ff08087207 */ /* 0x000fe20000000000 */
[----:B------:R-:W-:-:S03]  /*2b50*/  VIADD R11, R11, 0x1 ;  /* 0x000000010b0b7836 */ /* 0x000fc60000000000 */
[----:B------:R-:W1:Y:S01]  /*2b60*/  LDS.128 R4, [R4+0x150] ;  /* 0x0001500004047984 */ /* 0x000e620000000c00 */
[----:B------:R-:W-:Y:S02]  /*2b70*/  PRMT R0, RZ, 0x654, R0 ;  /* 0x00000654ff007816 */ /* 0x000fe40000000000 */
[C---:B------:R-:W-:Y:S01]  /*2b80*/  ISETP.NE.AND P1, PT, R11.reuse, 0x2, PT ;  /* 0x000000020b00780c */ /* 0x040fe20003f25270 */
[----:B------:R-:W-:Y:S01]  /*2b90*/  @!PT LDS RZ, [RZ] ;  /* 0x00000000fffff984 */ /* 0x000fe20000000800 */
[----:B------:R-:W-:Y:S01]  /*2ba0*/  @!PT LDS RZ, [RZ] ;  /* 0x00000000fffff984 */ /* 0x000fe20000000800 */
[----:B------:R-:W-:Y:S01]  /*2bb0*/  @!PT LDS RZ, [RZ] ;  /* 0x00000000fffff984 */ /* 0x000fe20000000800 */
[----:B------:R-:W-:Y:S01]  /*2bc0*/  @!PT LDS RZ, [RZ] ;  /* 0x00000000fffff984 */ /* 0x000fe20000000800 */
[----:B------:R2:W-:Y:S06]  /*2bd0*/  MEMBAR.ALL.CTA ;  /* 0x0000000000007992 */ /* 0x0005ec0000008000 */
[----:B--2---:R-:W2:Y:S01]  /*2be0*/  FENCE.VIEW.ASYNC.S ;  /* 0x00000000000073c6 */ /* 0x004ea20000000000 */
[----:B------:R-:W-:Y:S01]  /*2bf0*/  SEL R11, R11, RZ, P1 ;  /* 0x000000ff0b0b7207 */ /* 0x000fe20000800000 */
[----:B--2---:R2:W-:Y:S01]  /*2c00*/  SYNCS.ARRIVE.TRANS64.RED.A1T0 RZ, [R0+URZ], RZ ;  /* 0x000000ff00ff79a7 */ /* 0x0045e200081004ff */
[----:B-1----:R-:W-:-:S02]  /*2c10*/  LOP3.LUT P3, RZ, R6, 0x1, RZ, 0xc0, !PT ;  /* 0x0000000106ff7812 */ /* 0x002fc4000786c0ff */
[----:B------:R-:W-:-:S04]  /*2c20*/  SEL R4, RZ, 0x1, P1 ;  /* 0x00000001ff047807 */ /* 0x000fc80000800000 */
[----:B------:R-:W-:Y:S02]  /*2c30*/  LOP3.LUT R10, R10, R4, RZ, 0x3c, !PT ;  /* 0x000000040a0a7212 */ /* 0x000fe400078e3cff */
[----:B--2---:R-:W-:-:S04]  /*2c40*/  SEL R0, RZ, 0x1, P0 ;  /* 0x00000001ff007807 */ /* 0x004fc80000000000 */
[----:B------:R-:W-:Y:S01]  /*2c50*/  LOP3.LUT R9, R9, R0, RZ, 0x3c, !PT ;  /* 0x0000000009097212 */ /* 0x000fe200078e3cff */
[----:B------:R-:W-:Y:S06]  /*2c60*/  @P3 BRA `(.L_x_48) ;  /* 0xfffffffc002c3947 */ /* 0x000fec000383ffff */
[----:B------:R-:W-:Y:S01]  /*2c70*/  ULEA UR5, UR6, UR37, 0x3 ;  /* 0x0000002506057291 */ /* 0x000fe2000f8e18ff */
[----:B------:R-:W-:-:S08]  /*2c80*/  SHF.L.U32 R2, R12, 0x1f, RZ ;  /* 0x0000001f0c027819 */ /* 0x000fd000000006ff */
[----:B------:R-:W1:Y:S02]  /*2c90*/  SYNCS.PHASECHK.TRANS64 P0, [UR5+0xd0], R2 ;  /* 0x0000d002ff0075a7 */ /* 0x000e640008001005 */
[----:B-1----:R-:W-:Y:S05]  /*2ca0*/  @P0 BRA `(.L_x_49) ;  /* 0x0000000000080947 */ /* 0x002fea0003800000 */
[----:B------:R-:W1:Y:S02]  /*2cb0*/  SYNCS.PHASECHK.TRANS64.TRYWAIT P0, [UR5+0xd0], R2 ;  /* 0x0000d002ff0075a7 */ /* 0x000e640008001105 */
[----:B-1----:R-:W-:Y:S05]  /*2cc0*/  @!P0 BRA `(.L_x_50) ;  /* 0x0000005000088947 */ /* 0x002fea0003800000 */
.L_x_49:
[----:B------:R-:W-:-:S04]  /*2cd0*/  UIADD3 UR4, UPT, UPT, UR6, 0x1, URZ ;  /* 0x0000000106047890 */ /* 0x000fc8000fffe0ff */
[----:B------:R-:W-:-:S04]  /*2ce0*/  UISETP.NE.AND UP0, UPT, UR4, 0x2, UPT ;  /* 0x000000020400788c */ /* 0x000fc8000bf05270 */
[----:B------:R-:W-:Y:S02]  /*2cf0*/  USEL UR7, URZ, 0x1, UP0 ;  /* 0x00000001ff077887 */ /* 0x000fe40008000000 */
[----:B------:R-:W-:-:S04]  /*2d00*/  USEL UR4, UR4, URZ, UP0 ;  /* 0x000000ff04047287 */ /* 0x000fc80008000000 */
[----:B------:R-:W-:Y:S01]  /*2d10*/  ULEA UR4, UR4, UR37, 0x3 ;  /* 0x0000002504047291 */ /* 0x000fe2000f8e18ff */
[----:B-1----:R-:W-:-:S04]  /*2d20*/  LOP3.LUT R2, R12, UR7, RZ, 0x3c, !PT ;  /* 0x000000070c027c12 */ /* 0x002fc8000f8e3cff */
[----:B------:R-:W-:-:S04]  /*2d30*/  SHF.L.U32 R0, R2, 0x1f, RZ ;  /* 0x0000001f02007819 */ /* 0x000fc800000006ff */
[----:B------:R-:W1:Y:S02]  /*2d40*/  SYNCS.PHASECHK.TRANS64 P0, [UR4+0xd0], R0 ;  /* 0x0000d000ff0075a7 */ /* 0x000e640008001004 */
[----:B-1----:R-:W-:Y:S05]  /*2d50*/  @P0 EXIT ;  /* 0x000000000000094d */ /* 0x002fea0003800000 */
[----:B------:R-:W-:Y:S02]  /*2d60*/  SHF.L.U32 R2, R2, 0x1f, RZ ;  /* 0x0000001f02027819 */ /* 0x000fe400000006ff */
[----:B------:R-:W-:-:S07]  /*2d70*/  MOV R0, UR4 ;  /* 0x0000000400007c02 */ /* 0x000fce0008000f00 */
.L_x_51:
[----:B-1----:R1:W2:Y:S02]  /*2d80*/  SYNCS.PHASECHK.TRANS64.TRYWAIT P0, [R0+URZ+0xd0], R2 ;  /* 0x0000d002000075a7 */ /* 0x0022a400080011ff */
[----:B--2---:R-:W-:Y:S05]  /*2d90*/  @!P0 NANOSLEEP.SYNCS 0x989680 ;  /* 0x009896800000895d */ /* 0x004fea0003900000 */
[----:B------:R-:W2:Y:S02]  /*2da0*/  @!P0 SYNCS.PHASECHK.TRANS64 P0, [R0+URZ+0xd0], R2 ;  /* 0x0000d002000085a7 */ /* 0x000ea400080010ff */
[----:B--2---:R-:W-:Y:S05]  /*2db0*/  @P0 EXIT ;  /* 0x000000000000094d */ /* 0x004fea0003800000 */
[----:B------:R-:W-:Y:S05]  /*2dc0*/  BRA `(.L_x_51) ;  /* 0xfffffffc00ec7947 */ /* 0x000fea000383ffff */
.L_x_44:
[----:B------:R-:W-:-:S09]  /*2dd0*/  UISETP.NE.AND UP1, UPT, UR8, URZ, UPT ;  /* 0x000000ff0800728c */ /* 0x000fd2000bf25270 */
[----:B------:R-:W-:Y:S05]  /*2de0*/  BRA.U UP1, `(.L_x_52) ;  /* 0x0000000d01b47547 */ /* 0x000fea000b800000 */
[----:B------:R-:W-:Y:S01]  /*2df0*/  UMOV UR4, 0x40 ;  /* 0x0000004000047882 */ /* 0x000fe20000000000 */
[----:B------:R-:W-:Y:S01]  /*2e00*/  NOP ;  /* 0x0000000000007918 */ /* 0x000fe20000000000 */
[----:B------:R-:W-:Y:S01]  /*2e10*/  ULEA UR4, UR37, UR4, 0x18 ;  /* 0x0000000425047291 */ /* 0x000fe2000f8ec0ff */
[----:B------:R-:W-:Y:S02]  /*2e20*/  UMOV UR5, 0x400 ;  /* 0x0000040000057882 */ /* 0x000fe40000000000 */
[----:B------:R-:W-:-:S06]  /*2e30*/  ULEA UR37, UR37, UR5, 0x18 ;  /* 0x0000000525257291 */ /* 0x000fcc000f8ec0ff */
[----:B------:R-:W1:Y:S02]  /*2e40*/  LDS.U8 R0, [UR4+0x1c] ;  /* 0x00001c04ff007984 */ /* 0x000e640008000000 */
[----:B-1----:R-:W-:-:S13]  /*2e50*/  ISETP.NE.AND P0, PT, R0, RZ, PT ;  /* 0x000000ff0000720c */ /* 0x002fda0003f05270 */
[----:B------:R-:W-:Y:S05]  /*2e60*/  @P0 BRA `(.L_x_53) ;  /* 0x0000000000580947 */ /* 0x000fea0003800000 */
[----:B------:R-:W-:-:S13]  /*2e70*/  ELECT P0, URZ, PT ;  /* 0x0000000000ff782f */ /* 0x000fda0003800000 */
[----:B------:R-:W-:Y:S05]  /*2e80*/  @!P0 BRA `(.L_x_54) ;  /* 0x0000000000608947 */ /* 0x000fea0003800000 */
[----:B------:R-:W-:Y:S01]  /*2e90*/  UMOV UR5, 0x10 ;  /* 0x0000001000057882 */ /* 0x000fe20000000000 */
[----:B------:R-:W-:Y:S01]  /*2ea0*/  HFMA2 R0, -RZ, RZ, 0, 5.9604644775390625e-08 ;  /* 0x00000001ff007431 */ /* 0x000fe200000001ff */
[----:B------:R-:W-:-:S03]  /*2eb0*/  MOV R2, 0xffff ;  /* 0x0000ffff00027802 */ /* 0x000fc60000000f00 */
[----:B------:R-:W-:Y:S04]  /*2ec0*/  DEPBAR.LE SB1, 0x36 ;  /* 0x00009d800000791a */ /* 0x000fe80000000000 */
[----:B------:R-:W1:Y:S02]  /*2ed0*/  UTCATOMSWS.FIND_AND_SET.ALIGN UP0, UR5, UR5 ;  /* 0x00000005000575e3 */ /* 0x000e640008000800 */
[----:B-1----:R-:W-:Y:S01]  /*2ee0*/  MOV R3, UR5 ;  /* 0x0000000500037c02 */ /* 0x002fe20008000f00 */
[----:B------:R-:W-:Y:S06]  /*2ef0*/  BRA.U UP0, `(.L_x_55) ;  /* 0x0000000100187547 */ /* 0x000fec000b800000 */
.L_x_56:
[----:B------:R-:W-:Y:S05]  /*2f00*/  NANOSLEEP 0x64 ;  /* 0x000000640000795d */ /* 0x000fea0003800000 */
[----:B------:R-:W-:-:S05]  /*2f10*/  UMOV UR5, 0x10 ;  /* 0x0000001000057882 */ /* 0x000fca0000000000 */
[----:B------:R-:W-:Y:S04]  /*2f20*/  DEPBAR.LE SB1, 0x36 ;  /* 0x00009d800000791a */ /* 0x000fe80000000000 */
[----:B------:R-:W1:Y:S02]  /*2f30*/  UTCATOMSWS.FIND_AND_SET.ALIGN UP0, UR5, UR5 ;  /* 0x00000005000575e3 */ /* 0x000e640008000800 */
[----:B-1----:R-:W-:Y:S01]  /*2f40*/  MOV R3, UR5 ;  /* 0x0000000500037c02 */ /* 0x002fe20008000f00 */
[----:B------:R-:W-:Y:S05]  /*2f50*/  BRA.U !UP0, `(.L_x_56) ;  /* 0xfffffffd08e87547 */ /* 0x000fea000b83ffff */
.L_x_55:
[-C--:B------:R-:W-:Y:S02]  /*2f60*/  SHF.L.U32 R2, R2, R3.reuse, RZ ;  /* 0x0000000302027219 */ /* 0x080fe400000006ff */
[----:B------:R-:W-:Y:S01]  /*2f70*/  SHF.L.U32 R0, R0, R3, RZ ;  /* 0x0000000300007219 */ /* 0x000fe200000006ff */
[----:B------:R-:W-:Y:S02]  /*2f80*/  IMAD.SHL.U32 R3, R3, 0x20, RZ ;  /* 0x0000002003037824 */ /* 0x000fe400078e00ff */
[----:B------:R1:W-:Y:S04]  /*2f90*/  ATOMS.OR RZ, [UR4+0x14], R2 ;  /* 0x00001402ffff798c */ /* 0x0003e8000b000004 */
[----:B------:R1:W-:Y:S04]  /*2fa0*/  ATOMS.OR RZ, [UR4+0x18], R0 ;  /* 0x00001800ffff798c */ /* 0x0003e8000b000004 */
[----:B------:R1:W-:Y:S01]  /*2fb0*/  STS [UR37+0x170], R3 ;  /* 0x00017003ff007988 */ /* 0x0003e20008000825 */
[----:B------:R-:W-:Y:S05]  /*2fc0*/  BRA `(.L_x_54) ;  /* 0x0000000000107947 */ /* 0x000fea0003800000 */
.L_x_53:
[----:B------:R-:W-:Y:S02]  /*2fd0*/  MOV R0, 0xffffffff ;  /* 0xffffffff00007802 */ /* 0x000fe40000000f00 */
[----:B------:R-:W-:-:S03]  /*2fe0*/  MOV R2, 0x3010 ;  /* 0x0000301000027802 */ /* 0x000fc60000000f00 */
[----:B------:R1:W-:Y:S04]  /*2ff0*/  STS [UR37+0x170], R0 ;  /* 0x00017000ff007988 */ /* 0x0003e80008000825 */
[----:B-1-3-5:R-:W-:Y:S05]  /*3000*/  CALL.REL.NOINC `($__internal_1_$__cuda_sm10x_tcgen05_guardrail_trap_phase_invalid_during_alloc) ;  /* 0x0000005000dc7944 */ /* 0x02afea0003c00000 */
.L_x_54:
[----:B------:R-:W-:Y:S05]  /*3010*/  WARPSYNC.ALL ;  /* 0x0000000000007948 */ /* 0x000fea0003800000 */
[----:B------:R-:W2:Y:S01]  /*3020*/  S2UR UR5, SR_CgaCtaId ;  /* 0x00000000000579c3 */ /* 0x000ea20000008800 */
[----:B------:R-:W-:Y:S01]  /*3030*/  UMOV UR4, 0x400 ;  /* 0x0000040000047882 */ /* 0x000fe20000000000 */
[----:B------:R-:W-:-:S06]  /*3040*/  NOP ;  /* 0x0000000000007918 */ /* 0x000fcc0000000000 */
[----:B------:R-:W-:Y:S06]  /*3050*/  BAR.ARV 0x6, 0xa0 ;  /* 0x0182800000007b1d */ /* 0x000fec0000002000 */
[----:B------:R-:W4:Y:S01]  /*3060*/  LDCU UR7, c[0x0][0x38c] ;  /* 0x00007180ff0777ac */ /* 0x000f220008000800 */
[----:B------:R-:W-:Y:S01]  /*3070*/  IMAD.MOV.U32 R11, RZ, RZ, 0x1 ;  /* 0x00000001ff0b7424 */ /* 0x000fe200078e00ff */
[----:B------:R-:W-:Y:S01]  /*3080*/  CS2R R8, SRZ ;  /* 0x0000000000087805 */ /* 0x000fe2000001ff00 */
[----:B------:R-:W-:Y:S01]  /*3090*/  IMAD.MOV.U32 R10, RZ, RZ, RZ ;  /* 0x000000ffff0a7224 */ /* 0x000fe200078e00ff */
[----:B------:R-:W3:Y:S01]  /*30a0*/  LDCU UR6, c[0x0][0x38c] ;  /* 0x00007180ff0677ac */ /* 0x000ee20008000800 */
[----:B------:R-:W-:Y:S01]  /*30b0*/  UMOV UR15, URZ ;  /* 0x000000ff000f7c82 */ /* 0x000fe20008000000 */
[----:B------:R-:W-:Y:S01]  /*30c0*/  UMOV UR14, URZ ;  /* 0x000000ff000e7c82 */ /* 0x000fe20008000000 */
[----:B--2---:R-:W-:Y:S01]  /*30d0*/  ULEA UR5, UR5, UR4, 0x18 ;  /* 0x0000000405057291 */ /* 0x004fe2000f8ec0ff */
[----:B------:R-:W-:Y:S01]  /*30e0*/  UMOV UR24, 0x0 ;  /* 0x0000000000187882 */ /* 0x000fe20000000000 */
[----:B------:R-:W-:-:S02]  /*30f0*/  UMOV UR25, 0x8108010 ;  /* 0x0810801000197882 */ /* 0x000fc40000000000 */
[----:B------:R-:W-:Y:S02]  /*3100*/  UIADD3 UR10, UPT, UPT, UR5, 0x6400, URZ ;  /* 0x00006400050a7890 */ /* 0x000fe4000fffe0ff */
[----:B------:R-:W-:Y:S02]  /*3110*/  UIADD3 UR11, UPT, UPT, UR5, 0x26400, URZ ;  /* 0x00026400050b7890 */ /* 0x000fe4000fffe0ff */
[----:B----4-:R-:W-:Y:S01]  /*3120*/  UIADD3 UR7, UPT, UPT, UR7, 0x3f, URZ ;  /* 0x0000003f07077890 */ /* 0x010fe2000fffe0ff */
[----:B-1----:R-:W1:Y:S01]  /*3130*/  LDS R0, [UR5+0x170] ;  /* 0x00017005ff007984 */ /* 0x002e620008000800 */
[----:B------:R-:W-:Y:S02]  /*3140*/  USHF.R.U32.HI UR10, URZ, 0x4, UR10 ;  /* 0x00000004ff0a7899 */ /* 0x000fe4000801160a */
[----:B------:R-:W-:Y:S02]  /*3150*/  USHF.R.S32.HI UR4, URZ, 0x1f, UR7 ;  /* 0x0000001fff047899 */ /* 0x000fe40008011407 */
[----:B------:R-:W-:-:S02]  /*3160*/  USHF.R.U32.HI UR11, URZ, 0x4, UR11 ;  /* 0x00000004ff0b7899 */ /* 0x000fc4000801160b */
[----:B------:R-:W-:Y:S02]  /*3170*/  ULEA.HI UR4, UR4, UR7, URZ, 0x6 ;  /* 0x0000000704047291 */ /* 0x000fe4000f8f30ff */
[----:B------:R-:W-:Y:S02]  /*3180*/  ULOP3.LUT UR10, UR10, 0x3fff, URZ, 0xc0, !UPT ;  /* 0x00003fff0a0a7892 */ /* 0x000fe4000f8ec0ff */
[----:B------:R-:W-:Y:S02]  /*3190*/  USHF.R.S32.HI UR4, URZ, 0x6, UR4 ;  /* 0x00000006ff047899 */ /* 0x000fe40008011404 */
[----:B------:R-:W-:Y:S02]  /*31a0*/  ULOP3.LUT UR11, UR11, 0x3fff, URZ, 0xc0, !UPT ;  /* 0x00003fff0b0b7892 */ /* 0x000fe4000f8ec0ff */
[----:B------:R-:W-:Y:S01]  /*31b0*/  UISETP.LT.AND UP0, UPT, UR4, 0x1, UPT ;  /* 0x000000010400788c */ /* 0x000fe2000bf01270 */
[----:B------:R-:W-:Y:S01]  /*31c0*/  UMOV UR22, 0x0 ;  /* 0x0000000000167882 */ /* 0x000fe20000000000 */
[----:B------:R-:W-:-:S02]  /*31d0*/  UMOV UR23, 0x8108010 ;  /* 0x0810801000177882 */ /* 0x000fc40000000000 */
[----:B------:R-:W-:Y:S02]  /*31e0*/  USEL UR9, UR4, 0x1, !UP0 ;  /* 0x0000000104097887 */ /* 0x000fe4000c000000 */
[----:B------:R-:W-:Y:S02]  /*31f0*/  ULOP3.LUT UR10, UR10, 0x2000000, URZ, 0xfc, !UPT ;  /* 0x020000000a0a7892 */ /* 0x000fe4000f8efcff */
[----:B------:R-:W-:Y:S02]  /*3200*/  ULOP3.LUT UR11, UR11, 0x10000, URZ, 0xfc, !UPT ;  /* 0x000100000b0b7892 */ /* 0x000fe4000f8efcff */
[----:B------:R-:W-:Y:S02]  /*3210*/  UIADD3 UR9, UPT, UPT, -UR9, URZ, URZ ;  /* 0x000000ff09097290 */ /* 0x000fe4000fffe1ff */
[----:B---3--:R-:W-:Y:S01]  /*3220*/  UISETP.GE.AND UP3, UPT, UR6, 0x1, UPT ;  /* 0x000000010600788c */ /* 0x008fe2000bf66270 */
[----:B------:R-:W-:Y:S01]  /*3230*/  UMOV UR20, 0x0 ;  /* 0x0000000000147882 */ /* 0x000fe20000000000 */
[----:B------:R-:W-:Y:S01]  /*3240*/  UMOV UR21, 0x8108010 ;  /* 0x0810801000157882 */ /* 0x000fe20000000000 */
[----:B------:R-:W-:Y:S01]  /*3250*/  UMOV UR18, 0x0 ;  /* 0x0000000000127882 */ /* 0x000fe20000000000 */
[----:B------:R-:W-:Y:S01]  /*3260*/  UMOV UR19, 0x8108010 ;  /* 0x0810801000137882 */ /* 0x000fe20000000000 */
[----:B-1----:R-:W-:-:S15]  /*3270*/  R2UR UR16, R0 ;  /* 0x00000000001072ca */ /* 0x002fde00000e0000 */
.L_x_63:
[----:B------:R-:W-:Y:S02]  /*3280*/  LEA R0, R10, UR5, 0x3 ;  /* 0x000000050a007c11 */ /* 0x000fe4000f8e18ff */
[----:B------:R-:W-:Y:S02]  /*3290*/  SHF.L.U32 R2, R9, 0x1f, RZ ;  /* 0x0000001f09027819 */ /* 0x000fe400000006ff */
[----:B------:R-:W-:Y:S01]  /*32a0*/  PLOP3.LUT P0, PT, PT, PT, UP3, 0x80, 0x8 ;  /* 0x000000000008781c */ /* 0x000fe20003f0f038 */
[----:B------:R-:W-:Y:S01]  /*32b0*/  VIADD R3, R0, 0xd0 ;  /* 0x000000d000037836 */ /* 0x000fe20000000000 */
[----:B-1----:R-:W1:Y:S02]  /*32c0*/  SYNCS.PHASECHK.TRANS64.TRYWAIT P1, [R0+URZ+0xc0], R2 ;  /* 0x0000c002000075a7 */ /* 0x002e6400080211ff */
[----:B-1-3--:R-:W-:Y:S09]  /*32d0*/  @!P1 BRA `(.L_x_57) ;  /* 0x00000048009c9947 */ /* 0x00aff20003800000 */
.L_x_142:
[----:B------:R-:W-:Y:S01]  /*32e0*/  LEA R4, R10, UR5, 0x4 ;  /* 0x000000050a047c11 */ /* 0x000fe2000f8e20ff */
[----:B------:R-:W-:Y:S01]  /*32f0*/  @UP3 ULEA UR6, UR14, UR5, 0x3 ;  /* 0x000000050e063291 */ /* 0x000fe2000f8e18ff */
[----:B------:R-:W-:Y:S01]  /*3300*/  PLOP3.LUT P2, PT, PT, PT, PT, 0x80, 0x8 ;  /* 0x000000000008781c */ /* 0x000fe20003f4f070 */
[----:B------:R-:W-:Y:S01]  /*3310*/  ULEA UR7, UR15, UR5, 0x3 ;  /* 0x000000050f077291 */ /* 0x000fe2000f8e18ff */
[----:B------:R-:W-:Y:S01]  /*3320*/  PRMT R3, RZ, 0x654, R3 ;  /* 0x00000654ff037816 */ /* 0x000fe20000000003 */
[----:B------:R-:W-:Y:S01]  /*3330*/  ULEA UR8, UR15, UR16, 0x6 ;  /* 0x000000100f087291 */ /* 0x000fe2000f8e30ff */
[----:B------:R-:W2:Y:S01]  /*3340*/  LDS.128 R4, [R4+0x150] ;  /* 0x0001500004047984 */ /* 0x000ea20000000c00 */
[----:B-1----:R-:W-:Y:S02]  /*3350*/  @P0 SHF.L.U32 R2, R8, 0x1f, RZ ;  /* 0x0000001f08020819 */ /* 0x002fe400000006ff */
[----:B------:R-:W-:Y:S01]  /*3360*/  SHF.L.U32 R0, R11, 0x1f, RZ ;  /* 0x0000001f0b007819 */ /* 0x000fe200000006ff */
[----:B------:R-:W-:Y:S01]  /*3370*/  @!PT LDS RZ, [RZ] ;  /* 0x00000000fffff984 */ /* 0x000fe20000000800 */
[----:B------:R-:W-:Y:S01]  /*3380*/  @!PT LDS RZ, [RZ] ;  /* 0x00000000fffff984 */ /* 0x000fe20000000800 */
[----:B------:R-:W-:Y:S01]  /*3390*/  @!PT LDS RZ, [RZ] ;  /* 0x00000000fffff984 */ /* 0x000fe20000000800 */
[----:B------:R-:W-:Y:S01]  /*33a0*/  @!PT LDS RZ, [RZ] ;  /* 0x00000000fffff984 */ /* 0x000fe20000000800 */
[----:B------:R1:W-:Y:S06]  /*33b0*/  MEMBAR.ALL.CTA ;  /* 0x0000000000007992 */ /* 0x0003ec0000008000 */
[----:B-1----:R-:W1:Y:S02]  /*33c0*/  FENCE.VIEW.ASYNC.S ;  /* 0x00000000000073c6 */ /* 0x002e640000000000 */
[----:B-1----:R1:W-:Y:S01]  /*33d0*/  SYNCS.ARRIVE.TRANS64.RED.A1T0 RZ, [R3+URZ], RZ ;  /* 0x000000ff03ff79a7 */ /* 0x0023e200081004ff */
[----:B------:R1:W3:Y:S01]  /*33e0*/  @P0 SYNCS.PHASECHK.TRANS64.TRYWAIT P2, [UR6], R2 ;  /* 0x00000002ff0005a7 */ /* 0x0002e20008041106 */
[----:B--2---:R-:W-:Y:S01]  /*33f0*/  LOP3.LUT P1, RZ, R6, 0x1, RZ, 0xc0, !PT ;  /* 0x0000000106ff7812 */ /* 0x004fe2000782c0ff */
[----:B------:R-:W2:Y:S02]  /*3400*/  SYNCS.PHASECHK.TRANS64.TRYWAIT P0, [UR7+0x100], R0 ;  /* 0x00010000ff0075a7 */ /* 0x000ea40008001107 */
[----:B-123--:R-:W-:Y:S10]  /*3410*/  @!P0 BRA `(.L_x_58) ;  /* 0x0000004800608947 */ /* 0x00eff40003800000 */
.L_x_144:
[----:B------:R-:W-:Y:S01]  /*3420*/  IADD3 R10, PT, PT, R10, 0x1, RZ ;  /* 0x000000010a0a7810 */ /* 0x000fe20007ffe0ff */
[----:B------:R-:W-:Y:S06]  /*3430*/  BRA.U !UP3, `(.L_x_59) ;  /* 0x000000010bc07547 */ /* 0x000fec000b800000 */
[----:B------:R-:W-:Y:S01]  /*3440*/  UPLOP3.LUT UP4, UPT, UPT, UPT, UPT, 0x40, 0x4 ;  /* 0x000000000004789c */ /* 0x000fe20003f8e870 */
[----:B------:R-:W-:Y:S01]  /*3450*/  UMOV UR13, UR9 ;  /* 0x00000009000d7c82 */ /* 0x000fe20008000000 */
[----:B------:R-:W-:Y:S01]  /*3460*/  UMOV UR12, UR4 ;  /* 0x00000004000c7c82 */ /* 0x000fe20008000000 */
[----:B------:R-:W-:-:S08]  /*3470*/  UMOV UR17, UR14 ;  /* 0x0000000e00117c82 */ /* 0x000fd00008000000 */
.L_x_62:
[----:B------:R-:W-:Y:S02]  /*3480*/  UIADD3 UR13, UPT, UPT, UR13, 0x1, URZ ;  /* 0x000000010d0d7890 */ /* 0x000fe4000fffe0ff */
[----:B--2---:R-:W-:Y:S02]  /*3490*/  ULEA UR6, UR17, UR5, 0x3 ;  /* 0x0000000511067291 */ /* 0x004fe4000f8e18ff */
[----:B------:R-:W-:Y:S01]  /*34a0*/  UISETP.NE.AND UP0, UPT, UR13, URZ, UPT ;  /* 0x000000ff0d00728c */ /* 0x000fe2000bf05270 */
[----:B---3--:R-:W-:Y:S10]  /*34b0*/  @P2 BRA `(.L_x_60) ;  /* 0x00000000000c2947 */ /* 0x008ff40003800000 */
[----:B-1----:R-:W-:Y:S04]  /*34c0*/  SHF.L.U32 R2, R8, 0x1f, RZ ;  /* 0x0000001f08027819 */ /* 0x002fe800000006ff */
[----:B------:R-:W1:Y:S02]  /*34d0*/  SYNCS.PHASECHK.TRANS64.TRYWAIT P0, [UR6], R2 ;  /* 0x00000002ff0075a7 */ /* 0x000e640008001106 */
[----:B-1----:R-:W-:Y:S05]  /*34e0*/  @!P0 BRA `(.L_x_61) ;  /* 0x0000004800448947 */ /* 0x002fea0003800000 */
.L_x_60:
[----:B------:R-:W-:Y:S01]  /*34f0*/  UISETP.NE.AND UP1, UPT, UR12, 0x1, UPT ;  /* 0x000000010c00788c */ /* 0x000fe2000bf25270 */
[----:B------:R-:W-:Y:S01]  /*3500*/  PLOP3.LUT P2, PT, PT, PT, PT, 0x80, 0x8 ;  /* 0x000000000008781c */ /* 0x000fe20003f4f070 */
[----:B------:R-:W-:Y:S02]  /*3510*/  UIADD3 UR14, UPT, UPT, UR17, 0x1, URZ ;  /* 0x00000001110e7890 */ /* 0x000fe4000fffe0ff */
[----:B------:R-:W-:Y:S02]  /*3520*/  ULEA UR28, UR17, UR11, 0x9 ;  /* 0x0000000b111c7291 */ /* 0x000fe4000f8e48ff */
[----:B------:R-:W-:Y:S01]  /*3530*/  UISETP.NE.AND UP2, UPT, UR14, 0x8, UPT ;  /* 0x000000080e00788c */ /* 0x000fe2000bf45270 */
[----:B------:R-:W-:Y:S01]  /*3540*/  PLOP3.LUT P0, PT, PT, PT, UP1, 0x80, 0x8 ;  /* 0x000000000008781c */ /* 0x000fe20003f0f018 */
[----:B------:R-:W-:Y:S02]  /*3550*/  UIADD3 UR40, UPT, UPT, UR28, 0x2, URZ ;  /* 0x000000021c287890 */ /* 0x000fe4000fffe0ff */
[----:B------:R-:W-:Y:S02]  /*3560*/  USEL UR27, URZ, 0x1, UP2 ;  /* 0x00000001ff1b7887 */ /* 0x000fe40009000000 */
[----:B------:R-:W-:Y:S02]  /*3570*/  USEL UR14, UR14, URZ, UP2 ;  /* 0x000000ff0e0e7287 */ /* 0x000fe40009000000 */
[----:B------:R-:W-:Y:S02]  /*3580*/  UIADD3 UR36, UPT, UPT, UR28, 0x4, URZ ;  /* 0x000000041c247890 */ /* 0x000fe4000fffe0ff */
[----:B------:R-:W-:Y:S01]  /*3590*/  @UP1 ULEA UR26, UR14, UR5, 0x3 ;  /* 0x000000050e1a1291 */ /* 0x000fe2000f8e18ff */
[----:B------:R-:W-:Y:S01]  /*35a0*/  LOP3.LUT R8, R8, UR27, RZ, 0x3c, !PT ;  /* 0x0000001b08087c12 */ /* 0x000fe2000f8e3cff */
[----:B------:R-:W-:Y:S02]  /*35b0*/  UIADD3 UR32, UPT, UPT, UR28, 0x6, URZ ;  /* 0x000000061c207890 */ /* 0x000fe4000fffe0ff */
[----:B------:R-:W-:Y:S01]  /*35c0*/  UIADD3 UR6, UPT, UPT, UR6, 0x40, URZ ;  /* 0x0000004006067890 */ /* 0x000fe2000fffe0ff */
[----:B-1----:R-:W-:Y:S01]  /*35d0*/  @P0 SHF.L.U32 R0, R8, 0x1f, RZ ;  /* 0x0000001f08000819 */ /* 0x002fe200000006ff */
[----:B------:R-:W-:Y:S01]  /*35e0*/  UIADD3 UR12, UPT, UPT, UR12, -0x1, URZ ;  /* 0xffffffff0c0c7890 */ /* 0x000fe2000fffe0ff */
[----:B------:R-:W-:Y:S02]  /*35f0*/  UMOV UR29, 0x40004040 ;  /* 0x40004040001d7882 */ /* 0x000fe40000000000 */
[----:B------:R2:W3:Y:S01]  /*3600*/  @P0 SYNCS.PHASECHK.TRANS64.TRYWAIT P2, [UR26], R0 ;  /* 0x00000000ff0005a7 */ /* 0x0004e2000804111a */
[----:B------:R-:W-:Y:S01]  /*3610*/  ULEA UR26, UR17, UR10, 0xa ;  /* 0x0000000a111a7291 */ /* 0x000fe2000f8e50ff */
[----:B------:R-:W-:Y:S01]  /*3620*/  UMOV UR27, 0x40004040 ;  /* 0x40004040001b7882 */ /* 0x000fe20000000000 */
[----:B------:R-:W-:Y:S02]  /*3630*/  UMOV UR41, 0x40004040 ;  /* 0x4000404000297882 */ /* 0x000fe40000000000 */
[----:B------:R-:W-:Y:S02]  /*3640*/  UIADD3 UR38, UPT, UPT, UR26, 0x80, URZ ;  /* 0x000000801a267890 */ /* 0x000fe4000fffe0ff */
[----:B------:R-:W-:Y:S02]  /*3650*/  UIADD3 UR34, UPT, UPT, UR26, 0x100, URZ ;  /* 0x000001001a227890 */ /* 0x000fe4000fffe0ff */
[----:B------:R-:W-:Y:S01]  /*3660*/  UIADD3 UR30, UPT, UPT, UR26, 0x180, URZ ;  /* 0x000001801a1e7890 */ /* 0x000fe2000fffe0ff */
[----:B------:R2:W-:Y:S01]  /*3670*/  UTCHMMA gdesc[UR26], gdesc[UR28], tmem[UR8], tmem[UR24], idesc[UR25], UP4 ;  /* 0x00ff181c1a0075ea */ /* 0x0005e2000a000008 */
[----:B------:R-:W-:Y:S01]  /*3680*/  UPLOP3.LUT UP4, UPT, UPT, UPT, UPT, 0x80, 0x8 ;  /* 0x000000000008789c */ /* 0x000fe20003f8f070 */
[----:B------:R-:W-:Y:S01]  /*3690*/  UMOV UR39, 0x40004040 ;  /* 0x4000404000277882 */ /* 0x000fe20000000000 */
[----:B------:R-:W-:Y:S01]  /*36a0*/  UMOV UR37, 0x40004040 ;  /* 0x4000404000257882 */ /* 0x000fe20000000000 */
[----:B------:R2:W-:Y:S01]  /*36b0*/  UTCHMMA gdesc[UR38], gdesc[UR40], tmem[UR8], tmem[UR22], idesc[UR23], UPT ;  /* 0x00ff1628260075ea */ /* 0x0005e2000b800008 */
[----:B------:R-:W-:Y:S01]  /*36c0*/  UMOV UR35, 0x40004040 ;  /* 0x4000404000237882 */ /* 0x000fe20000000000 */
[----:B------:R-:W-:Y:S01]  /*36d0*/  UMOV UR33, 0x40004040 ;  /* 0x4000404000217882 */ /* 0x000fe20000000000 */
[----:B------:R-:W-:Y:S01]  /*36e0*/  UMOV UR31, 0x40004040 ;  /* 0x40004040001f7882 */ /* 0x000fe20000000000 */
[----:B------:R2:W-:Y:S01]  /*36f0*/  UTCHMMA gdesc[UR34], gdesc[UR36], tmem[UR8], tmem[UR20], idesc[UR21], UPT ;  /* 0x00ff1424220075ea */ /* 0x0005e2000b800008 */
[----:B------:R2:W-:Y:S01]  /*3700*/  UTCHMMA gdesc[UR30], gdesc[UR32], tmem[UR8], tmem[UR18], idesc[UR19], UPT ;  /* 0x00ff12201e0075ea */ /* 0x0005e2000b800008 */
[----:B------:R2:W-:Y:S01]  /*3710*/  UTCBAR [UR6], URZ ;  /* 0x000000ff060073e9 */ /* 0x0005e200080000ff */
[----:B------:R-:W-:Y:S01]  /*3720*/  UMOV UR17, UR14 ;  /* 0x0000000e00117c82 */ /* 0x000fe20008000000 */
[----:B------:R-:W-:Y:S05]  /*3730*/  BRA.U UP0, `(.L_x_62) ;  /* 0xfffffffd00507547 */ /* 0x000fea000b83ffff */
.L_x_59:
[----:B------:R-:W-:Y:S01]  /*3740*/  UIADD3 UR15, UPT, UPT, UR15, 0x1, URZ ;  /* 0x000000010f0f7890 */ /* 0x000fe2000fffe0ff */
[C---:B------:R-:W-:Y:S01]  /*3750*/  ISETP.NE.AND P0, PT, R10.reuse, 0x2, PT ;  /* 0x000000020a00780c */ /* 0x040fe20003f05270 */
[----:B------:R-:W-:Y:S02]  /*3760*/  UIADD3 UR7, UPT, UPT, UR7, 0xe0, URZ ;  /* 0x000000e007077890 */ /* 0x000fe4000fffe0ff */
[----:B------:R-:W-:Y:S01]  /*3770*/  UISETP.NE.AND UP0, UPT, UR15, 0x4, UPT ;  /* 0x000000040f00788c */ /* 0x000fe2000bf05270 */
[----:B-12---:R-:W-:Y:S02]  /*3780*/  SEL R0, RZ, 0x1, P0 ;  /* 0x00000001ff007807 */ /* 0x006fe40000000000 */
[----:B------:R-:W-:Y:S01]  /*3790*/  SEL R10, R10, RZ, P0 ;  /* 0x000000ff0a0a7207 */ /* 0x000fe20000000000 */
[----:B------:R-:W-:Y:S01]  /*37a0*/  USEL UR6, URZ, 0x1, UP0 ;  /* 0x00000001ff067887 */ /* 0x000fe20008000000 */
[----:B------:R-:W-:Y:S01]  /*37b0*/  LOP3.LUT R9, R9, R0, RZ, 0x3c, !PT ;  /* 0x0000000009097212 */ /* 0x000fe200078e3cff */
[----:B------:R-:W-:Y:S01]  /*37c0*/  USEL UR15, UR15, URZ, UP0 ;  /* 0x000000ff0f0f7287 */ /* 0x000fe20008000000 */
[----:B------:R1:W-:Y:S03]  /*37d0*/  UTCBAR [UR7], URZ ;  /* 0x000000ff070073e9 */ /* 0x0003e600080000ff */
[----:B------:R-:W-:Y:S01]  /*37e0*/  LOP3.LUT R11, R11, UR6, RZ, 0x3c, !PT ;  /* 0x000000060b0b7c12 */ /* 0x000fe2000f8e3cff */
[----:B------:R-:W-:Y:S07]  /*37f0*/  @P1 BRA `(.L_x_63) ;  /* 0xfffffff800a01947 */ /* 0x000fee000383ffff */
[----:B------:R-:W2:Y:S01]  /*3800*/  S2UR UR4, SR_CgaCtaId ;  /* 0x00000000000479c3 */ /* 0x000ea20000008800 */
[----:B------:R-:W-:Y:S01]  /*3810*/  ELECT P0, URZ, PT ;  /* 0x0000000000ff782f */ /* 0x000fe20003800000 */
[----:B------:R-:W-:Y:S01]  /*3820*/  IMAD.MOV.U32 R0, RZ, RZ, 0x1 ;  /* 0x00000001ff007424 */ /* 0x000fe200078e00ff */
[----:B------:R-:W-:Y:S01]  /*3830*/  UIADD3 UR5, UPT, UPT, UR5, 0x100, URZ ;  /* 0x0000010005057890 */ /* 0x000fe2000fffe0ff */
[----:B------:R-:W-:Y:S01]  /*3840*/  SHF.L.U32 R2, R11, 0x1f, RZ ;  /* 0x0000001f0b027819 */ /* 0x000fe200000006ff */
[----:B------:R-:W-:-:S03]  /*3850*/  UMOV UR6, 0x40 ;  /* 0x0000004000067882 */ /* 0x000fc60000000000 */
[----:B------:R-:W-:Y:S01]  /*3860*/  UVIRTCOUNT.DEALLOC.SMPOOL 0x80 ;  /* 0x000000800000784c */ /* 0x000fe20000000000 */
[----:B--2---:R-:W-:Y:S02]  /*3870*/  ULEA UR4, UR4, UR6, 0x18 ;  /* 0x0000000604047291 */ /* 0x004fe4000f8ec0ff */
[----:B------:R-:W-:-:S07]  /*3880*/  ULEA UR6, UR15, UR5, 0x3 ;  /* 0x000000050f067291 */ /* 0x000fce000f8e18ff */
[----:B------:R2:W-:Y:S02]  /*3890*/  @P0 STS.U8 [UR4+0x1c], R0 ;  /* 0x00001c00ff000988 */ /* 0x0005e40008000004 */
[----:B------:R-:W4:Y:S02]  /*38a0*/  SYNCS.PHASECHK.TRANS64.TRYWAIT P0, [UR6], R2 ;  /* 0x00000002ff0075a7 */ /* 0x000f240008001106 */
[----:B--2-4-:R-:W-:Y:S05]  /*38b0*/  @!P0 BRA `(.L_x_64) ;  /* 0x0000004400688947 */ /* 0x014fea0003800000 */
.L_x_147:
[----:B-1----:R-:W-:-:S04]  /*38c0*/  UIADD3 UR7, UPT, UPT, UR15, 0x1, URZ ;  /* 0x000000010f077890 */ /* 0x002fc8000fffe0ff */
[----:B------:R-:W-:-:S04]  /*38d0*/  UISETP.NE.AND UP0, UPT, UR7, 0x4, UPT ;  /* 0x000000040700788c */ /* 0x000fc8000bf05270 */
[----:B------:R-:W-:Y:S02]  /*38e0*/  USEL UR8, URZ, 0x1, UP0 ;  /* 0x00000001ff087887 */ /* 0x000fe40008000000 */
[----:B------:R-:W-:-:S04]  /*38f0*/  USEL UR7, UR7, URZ, UP0 ;  /* 0x000000ff07077287 */ /* 0x000fc80008000000 */
[----:B------:R-:W-:Y:S01]  /*3900*/  ULEA UR6, UR7, UR5, 0x3 ;  /* 0x0000000507067291 */ /* 0x000fe2000f8e18ff */
[----:B--2---:R-:W-:-:S04]  /*3910*/  LOP3.LUT R2, R11, UR8, RZ, 0x3c, !PT ;  /* 0x000000080b027c12 */ /* 0x004fc8000f8e3cff */
[----:B------:R-:W-:-:S04]  /*3920*/  SHF.L.U32 R3, R2, 0x1f, RZ ;  /* 0x0000001f02037819 */ /* 0x000fc800000006ff */
[----:B------:R-:W1:Y:S02]  /*3930*/  SYNCS.PHASECHK.TRANS64.TRYWAIT P0, [UR6], R3 ;  /* 0x00000003ff0075a7 */ /* 0x000e640008001106 */
[----:B-1----:R-:W-:Y:S05]  /*3940*/  @!P0 BRA `(.L_x_65) ;  /* 0x00000044005c8947 */ /* 0x002fea0003800000 */
.L_x_149:
        /* <DEDUP_REMOVED lines=9> */
.L_x_151:
[----:B------:R-:W-:-:S04]  /*39e0*/  UIADD3 UR7, UPT, UPT, UR7, 0x1, URZ ;  /* 0x0000000107077890 */ /* 0x000fc8000fffe0ff */
[----:B------:R-:W-:-:S04]  /*39f0*/  UISETP.NE.AND UP0, UPT, UR7, 0x4, UPT ;  /* 0x000000040700788c */ /* 0x000fc8000bf05270 */
[----:B------:R-:W-:Y:S02]  /*3a00*/  USEL UR6, URZ, 0x1, UP0 ;  /* 0x00000001ff067887 */ /* 0x000fe40008000000 */
[----:B------:R-:W-:-:S04]  /*3a10*/  USEL UR7, UR7, URZ, UP0 ;  /* 0x000000ff07077287 */ /* 0x000fc80008000000 */
[----:B------:R-:W-:Y:S01]  /*3a20*/  ULEA UR7, UR7, UR5, 0x3 ;  /* 0x0000000507077291 */ /* 0x000fe2000f8e18ff */
[----:B------:R-:W-:-:S04]  /*3a30*/  LOP3.LUT R2, R2, UR6, RZ, 0x3c, !PT ;  /* 0x0000000602027c12 */ /* 0x000fc8000f8e3cff */
[----:B------:R-:W-:-:S04]  /*3a40*/  SHF.L.U32 R2, R2, 0x1f, RZ ;  /* 0x0000001f02027819 */ /* 0x000fc800000006ff */
[----:B------:R-:W2:Y:S02]  /*3a50*/  SYNCS.PHASECHK.TRANS64.TRYWAIT P0, [UR7], R2 ;  /* 0x00000002ff0075a7 */ /* 0x000ea40008001107 */
[----:B--2---:R-:W-:Y:S05]  /*3a60*/  @!P0 BRA `(.L_x_67) ;  /* 0x0000004400448947 */ /* 0x004fea0003800000 */
.L_x_153:
[----:B------:R-:W-:Y:S01]  /*3a70*/  NOP ;  /* 0x0000000000007918 */ /* 0x000fe20000000000 */
[----:B-1----:R-:W1:Y:S01]  /*3a80*/  LDS R0, [UR4+0x14] ;  /* 0x00001404ff007984 */ /* 0x002e620008000800 */
[----:B------:R-:W-:Y:S01]  /*3a90*/  ULOP3.LUT UR6, UR16, 0xffff, URZ, 0xc0, !UPT ;  /* 0x0000ffff10067892 */ /* 0x000fe2000f8ec0ff */
[----:B------:R-:W-:Y:S01]  /*3aa0*/  UMOV UR8, 0xffff ;  /* 0x0000ffff00087882 */ /* 0x000fe20000000000 */
[----:B------:R-:W-:Y:S02]  /*3ab0*/  UMOV UR5, 0x1 ;  /* 0x0000000100057882 */ /* 0x000fe40000000000 */
[----:B------:R-:W-:-:S04]  /*3ac0*/  USHF.R.U32.HI UR6, URZ, 0x5, UR6 ;  /* 0x00000005ff067899 */ /* 0x000fc80008011606 */
[----:B------:R-:W-:Y:S02]  /*3ad0*/  USHF.L.U32 UR8, UR8, UR6, URZ ;  /* 0x0000000608087299 */ /* 0x000fe400080006ff */
[----:B------:R-:W-:-:S04]  /*3ae0*/  USHF.L.U32 UR5, UR5, UR6, URZ ;  /* 0x0000000605057299 */ /* 0x000fc800080006ff */
[----:B-1----:R-:W-:-:S04]  /*3af0*/  LOP3.LUT R0, R0, UR8, RZ, 0xc0, !PT ;  /* 0x0000000800007c12 */ /* 0x002fc8000f8ec0ff */
[----:B------:R-:W-:-:S13]  /*3b00*/  ISETP.NE.AND P0, PT, R0, UR8, PT ;  /* 0x0000000800007c0c */ /* 0x000fda000bf05270 */
[----:B------:R-:W-:Y:S05]  /*3b10*/  @P0 BRA `(.L_x_68) ;  /* 0x0000000000580947 */ /* 0x000fea0003800000 */
[----:B------:R-:W1:Y:S02]  /*3b20*/  LDS R0, [UR4+0x18] ;  /* 0x00001804ff007984 */ /* 0x000e640008000800 */
[----:B-1----:R-:W-:-:S04]  /*3b30*/  LOP3.LUT R0, R0, UR5, RZ, 0xc0, !PT ;  /* 0x0000000500007c12 */ /* 0x002fc8000f8ec0ff */
[----:B------:R-:W-:-:S13]  /*3b40*/  ISETP.NE.AND P0, PT, R0, UR5, PT ;  /* 0x0000000500007c0c */ /* 0x000fda000bf05270 */
[----:B------:R-:W-:Y:S05]  /*3b50*/  @P0 BRA `(.L_x_69) ;  /* 0x00000000003c0947 */ /* 0x000fea0003800000 */
[----:B------:R-:W1:Y:S01]  /*3b60*/  S2R R2, SR_LANEID ;  /* 0x0000000000027919 */ /* 0x000e620000000000 */
[----:B------:R-:W-:Y:S01]  /*3b70*/  ULOP3.LUT UR8, URZ, UR8, URZ, 0x33, !UPT ;  /* 0x00000008ff087292 */ /* 0x000fe2000f8e33ff */
[----:B------:R-:W-:Y:S02]  /*3b80*/  VOTEU.ANY UR7, UPT, PT ;  /* 0x0000000000077886 */ /* 0x000fe400038e0100 */
[----:B------:R-:W-:-:S03]  /*3b90*/  UFLO.U32 UR7, UR7 ;  /* 0x00000007000772bd */ /* 0x000fc600080e0000 */
[----:B------:R-:W-:-:S04]  /*3ba0*/  IMAD.U32 R0, RZ, RZ, UR8 ;  /* 0x00000008ff007e24 */ /* 0x000fc8000f8e00ff */
[----:B------:R2:W4:Y:S02]  /*3bb0*/  REDUX UR6, R0 ;  /* 0x00000000000673c4 */ /* 0x0005240000000000 */
[----:B------:R1:W-:Y:S02]  /*3bc0*/  UTCATOMSWS.AND URZ, UR8 ;  /* 0x0000000800ff79e3 */ /* 0x0003e40008000000 */
[----:B-1----:R-:W-:Y:S02]  /*3bd0*/  ISETP.EQ.U32.AND P0, PT, R2, UR7, PT ;  /* 0x0000000702007c0c */ /* 0x002fe4000bf02070 */
[----:B--2---:R-:W-:Y:S02]  /*3be0*/  LOP3.LUT R0, RZ, UR5, RZ, 0x33, !PT ;  /* 0x00000005ff007c12 */ /* 0x004fe4000f8e33ff */
[----:B----4-:R-:W-:Y:S02]  /*3bf0*/  MOV R2, UR6 ;  /* 0x0000000600027c02 */ /* 0x010fe40008000f00 */
[----:B------:R-:W1:Y:S07]  /*3c00*/  REDUX UR5, R0 ;  /* 0x00000000000573c4 */ /* 0x000e6e0000000000 */
[----:B------:R2:W-:Y:S01]  /*3c10*/  @P0 ATOMS.AND RZ, [UR4+0x14], R2 ;  /* 0x00001402ffff098c */ /* 0x0005e2000a800004 */
[----:B-1----:R-:W-:-:S05]  /*3c20*/  IMAD.U32 R0, RZ, RZ, UR5 ;  /* 0x00000005ff007e24 */ /* 0x002fca000f8e00ff */
[----:B------:R2:W-:Y:S01]  /*3c30*/  @P0 ATOMS.AND RZ, [UR4+0x18], R0 ;  /* 0x00001800ffff098c */ /* 0x0005e2000a800004 */
[----:B------:R-:W-:Y:S05]  /*3c40*/  BRA `(.L_x_70) ;  /* 0x0000000000147947 */ /* 0x000fea0003800000 */
.L_x_69:
[----:B------:R-:W-:Y:S02]  /*3c50*/  MOV R2, 0x3c70 ;  /* 0x00003c7000027802 */ /* 0x000fe40000000f00 */
[----:B---3-5:R-:W-:Y:S05]  /*3c60*/  CALL.REL.NOINC `($__internal_0_$__cuda_sm10x_tcgen05_guardrail_trap_col_being_dealloced_not_returned_by_alloc) ;  /* 0x0000004400b87944 */ /* 0x028fea0003c00000 */
[----:B------:R-:W-:Y:S05]  /*3c70*/  BRA `(.L_x_70) ;  /* 0x0000000000087947 */ /* 0x000fea0003800000 */
.L_x_68:
[----:B------:R-:W-:Y:S02]  /*3c80*/  MOV R2, 0x3ca0 ;  /* 0x00003ca000027802 */ /* 0x000fe40000000f00 */
[----:B---3-5:R-:W-:Y:S05]  /*3c90*/  CALL.REL.NOINC `($__internal_2_$__cuda_sm10x_tcgen05_guardrail_trap_unallocated_columns_being_dealloced) ;  /* 0x0000004400c47944 */ /* 0x028fea0003c00000 */
.L_x_70:
[----:B------:R-:W-:Y:S01]  /*3ca0*/  NOP ;  /* 0x0000000000007918 */ /* 0x000fe20000000000 */
[----:B------:R-:W-:Y:S05]  /*3cb0*/  EXIT ;  /* 0x000000000000794d */ /* 0x000fea0003800000 */
.L_x_52:
[----:B------:R-:W-:-:S09]  /*3cc0*/  UISETP.NE.OR UP2, UPT, UR8, 0x3, !UP2 ;  /* 0x000000030800788c */ /* 0x000fd2000d745670 */
[----:B------:R-:W-:Y:S05]  /*3cd0*/  BRA.U UP2, `(.L_x_71) ;  /* 0x0000000d02b07547 */ /* 0x000fea000b800000 */
[----:B------:R-:W1:Y:S01]  /*3ce0*/  LDC R0, c[0x0][0xb30] ;  /* 0x0002cc00ff007b82 */ /* 0x000e620000000800 */
[----:B------:R-:W2:Y:S01]  /*3cf0*/  LDCU.64 UR8, c[0x0][0x888] ;  /* 0x00011100ff0877ac */ /* 0x000ea20008000a00 */
[----:B------:R-:W-:Y:S02]  /*3d00*/  HFMA2 R27, -RZ, RZ, 0, 0 ;  /* 0x00000000ff1b7431 */ /* 0x000fe400000001ff */
[----:B------:R-:W-:Y:S01]  /*3d10*/  IMAD.MOV.U32 R29, RZ, RZ, 0x1 ;  /* 0x00000001ff1d7424 */ /* 0x000fe200078e00ff */
[----:B------:R-:W-:Y:S01]  /*3d20*/  MOV R25, 0x2000 ;  /* 0x0000200000197802 */ /* 0x000fe20000000f00 */
[----:B------:R-:W4:Y:S01]  /*3d30*/  LDCU.64 UR4, c[0x0][0x890] ;  /* 0x00011200ff0477ac */ /* 0x000f220008000a00 */
[----:B------:R-:W-:Y:S01]  /*3d40*/  IMAD.MOV.U32 R28, RZ, RZ, RZ ;  /* 0x000000ffff1c7224 */ /* 0x000fe200078e00ff */
[----:B------:R-:W3:Y:S01]  /*3d50*/  LDC R24, c[0x0][0x370] ;  /* 0x0000dc00ff187b82 */ /* 0x000ee20000000800 */
[----:B------:R-:W-:Y:S01]  /*3d60*/  UMOV UR7, 0x400 ;  /* 0x0000040000077882 */ /* 0x000fe20000000000 */
[----:B------:R-:W-:-:S02]  /*3d70*/  UPLOP3.LUT UP1, UPT, UPT, UPT, UPT, 0x40, 0x4 ;  /* 0x000000000004789c */ /* 0x000fc40003f2e870 */
[----:B------:R-:W-:Y:S01]  /*3d80*/  ULEA UR7, UR37, UR7, 0x18 ;  /* 0x0000000725077291 */ /* 0x000fe2000f8ec0ff */
[----:B------:R-:W-:-:S03]  /*3d90*/  UMOV UR13, URZ ;  /* 0x000000ff000d7c82 */ /* 0x000fc60008000000 */
[----:B------:R-:W3:Y:S01]  /*3da0*/  LDC R3, c[0x0][0xb0c] ;  /* 0x0002c300ff037b82 */ /* 0x000ee20000000800 */
[----:B--2---:R-:W-:Y:S02]  /*3db0*/  UISETP.NE.U32.AND UP3, UPT, UR8, URZ, UPT ;  /* 0x000000ff0800728c */ /* 0x004fe4000bf65070 */
[----:B----4-:R-:W-:-:S05]  /*3dc0*/  UISETP.NE.U32.AND UP4, UPT, UR4, URZ, UPT ;  /* 0x000000ff0400728c */ /* 0x010fca000bf85070 */
[----:B------:R-:W2:Y:S01]  /*3dd0*/  LDC R18, c[0x0][0xb20] ;  /* 0x0002c800ff127b82 */ /* 0x000ea20000000800 */
[----:B-1----:R-:W-:Y:S01]  /*3de0*/  ISETP.NE.AND P1, PT, R0, 0x1, PT ;  /* 0x000000010000780c */ /* 0x002fe20003f25270 */
[----:B------:R-:W-:Y:S02]  /*3df0*/  UISETP.NE.AND.EX UP3, UPT, UR9, URZ, UPT, UP3 ;  /* 0x000000ff0900728c */ /* 0x000fe4000bf65330 */
[----:B------:R-:W-:-:S04]  /*3e00*/  UISETP.NE.AND.EX UP4, UPT, UR5, URZ, UPT, UP4 ;  /* 0x000000ff0500728c */ /* 0x000fc8000bf85340 */
[----:B------:R-:W1:Y:S08]  /*3e10*/  LDC.64 R30, c[0x0][0x348] ;  /* 0x0000d200ff1e7b82 */ /* 0x000e700000000a00 */
[----:B------:R-:W4:Y:S08]  /*3e20*/  LDC.64 R16, c[0x0][0xb10] ;  /* 0x0002c400ff107b82 */ /* 0x000f300000000a00 */
[----:B------:R-:W1:Y:S08]  /*3e30*/  LDC.64 R6, c[0x0][0xb18] ;  /* 0x0002c600ff067b82 */ /* 0x000e700000000a00 */
[----:B------:R-:W1:Y:S08]  /*3e40*/  LDC.64 R4, c[0x0][0xb28] ;  /* 0x0002ca00ff047b82 */ /* 0x000e700000000a00 */
[----:B--23--:R-:W1:Y:S02]  /*3e50*/  LDC R19, c[0x0][0x374] ;  /* 0x0000dd00ff137b82 */ /* 0x00ce640000000800 */
.L_x_80:
[C---:B------:R-:W-:Y:S02]  /*3e60*/  LEA R0, R28.reuse, UR7, 0x3 ;  /* 0x000000071c007c11 */ /* 0x040fe4000f8e18ff */
[----:B------:R-:W-:Y:S02]  /*3e70*/  SHF.L.U32 R2, R27, 0x1f, RZ ;  /* 0x0000001f1b027819 */ /* 0x000fe400000006ff */
[----:B------:R-:W-:Y:S02]  /*3e80*/  LEA R20, R28, UR7, 0x4 ;  /* 0x000000071c147c11 */ /* 0x000fe4000f8e20ff */
[----:B--2---:R-:W2:Y:S02]  /*3e90*/  SYNCS.PHASECHK.TRANS64.TRYWAIT P0, [R0+URZ+0xc0], R2 ;  /* 0x0000c002000075a7 */ /* 0x004ea400080011ff */
[----:B--2---:R-:W-:Y:S05]  /*3ea0*/  @!P0 BRA `(.L_x_72) ;  /* 0x00000040004c8947 */ /* 0x004fea0003800000 */
.L_x_154:
[----:B------:R-:W-:Y:S01]  /*3eb0*/  ISETP.GE.AND P0, PT, R40, 0x1, PT ;  /* 0x000000012800780c */ /* 0x000fe20003f06270 */
[----:B------:R-:W3:Y:S01]  /*3ec0*/  LDS.128 R20, [R20+0x150] ;  /* 0x0001500014147984 */ /* 0x000ee20000000c00 */
[----:B--2---:R-:W-:Y:S01]  /*3ed0*/  VIADD R0, R0, 0xd0 ;  /* 0x000000d000007836 */ /* 0x004fe20000000000 */
[----:B------:R-:W-:Y:S01]  /*3ee0*/  @!PT LDS RZ, [RZ] ;  /* 0x00000000fffff984 */ /* 0x000fe20000000800 */
[----:B------:R-:W-:Y:S01]  /*3ef0*/  @!PT LDS RZ, [RZ] ;  /* 0x00000000fffff984 */ /* 0x000fe20000000800 */
[----:B------:R-:W-:Y:S01]  /*3f00*/  @!PT LDS RZ, [RZ] ;  /* 0x00000000fffff984 */ /* 0x000fe20000000800 */
[----:B------:R-:W-:Y:S01]  /*3f10*/  @!PT LDS RZ, [RZ] ;  /* 0x00000000fffff984 */ /* 0x000fe20000000800 */
[----:B------:R2:W-:Y:S06]  /*3f20*/  MEMBAR.ALL.CTA ;  /* 0x0000000000007992 */ /* 0x0005ec0000008000 */
[----:B--2---:R-:W2:Y:S01]  /*3f30*/  FENCE.VIEW.ASYNC.S ;  /* 0x00000000000073c6 */ /* 0x004ea20000000000 */
[----:B------:R-:W-:Y:S04]  /*3f40*/  PRMT R0, RZ, 0x654, R0 ;  /* 0x00000654ff007816 */ /* 0x000fe80000000000 */
[----:B--2---:R2:W-:Y:S01]  /*3f50*/  SYNCS.ARRIVE.TRANS64.RED.A1T0 RZ, [R0+URZ], RZ ;  /* 0x000000ff00ff79a7 */ /* 0x0045e200081004ff */
[----:B---3--:R-:W-:Y:S11]  /*3f60*/  LOP3.LUT P3, RZ, R22, 0x1, RZ, 0xc0, !PT ;  /* 0x0000000116ff7812 */ /* 0x008ff6000786c0ff */
[----:B------:R-:W-:Y:S02]  /*3f70*/  @!UPT UIADD3 URZ, UPT, UPT, URZ, URZ, URZ ;  /* 0x000000fffffff290 */ /* 0x000fe4000fffe0ff */
[----:B------:R-:W-:Y:S02]  /*3f80*/  @P3 MOV R11, R20 ;  /* 0x00000014000b3202 */ /* 0x000fe40000000f00 */
[----:B------:R-:W-:Y:S01]  /*3f90*/  @P3 LOP3.LUT R10, R21, 0xffff, RZ, 0xc0, !PT ;  /* 0x0000ffff150a3812 */ /* 0x000fe200078ec0ff */
[----:B--2---:R-:W-:Y:S06]  /*3fa0*/  @!P0 BRA `(.L_x_73) ;  /* 0x0000000000a48947 */ /* 0x004fec0003800000 */
[-C--:B-1----:R-:W-:Y:S01]  /*3fb0*/  IMAD.HI.U32 R0, R19, R7.reuse, RZ ;  /* 0x0000000713007227 */ /* 0x082fe200078e00ff */
[----:B------:R-:W-:Y:S02]  /*3fc0*/  ISETP.NE.AND P0, PT, R6, 0x1, PT ;  /* 0x000000010600780c */ /* 0x000fe40003f05270 */
[----:B------:R-:W-:Y:S01]  /*3fd0*/  ISETP.NE.AND P2, PT, R40, 0x1, PT ;  /* 0x000000012800780c */ /* 0x000fe20003f45270 */
[----:B----4-:R-:W-:Y:S01]  /*3fe0*/  IMAD.HI.U32 R9, R24, R16, RZ ;  /* 0x0000001018097227 */ /* 0x010fe200078e00ff */
[----:B------:R-:W-:Y:S02]  /*3ff0*/  SHF.R.U32.HI R0, RZ, R18, R0 ;  /* 0x00000012ff007219 */ /* 0x000fe40000011600 */
[----:B------:R-:W-:Y:S01]  /*4000*/  ISETP.NE.AND P4, PT, R3, 0x1, PT ;  /* 0x000000010300780c */ /* 0x000fe20003f85270 */
[----:B------:R-:W-:Y:S01]  /*4010*/  IMAD.HI.U32 R13, R10, R7, RZ ;  /* 0x000000070a0d7227 */ /* 0x000fe200078e00ff */
[----:B------:R-:W-:Y:S02]  /*4020*/  SHF.R.U32.HI R9, RZ, R17, R9 ;  /* 0x00000011ff097219 */ /* 0x000fe40000011609 */
[----:B------:R-:W-:Y:S01]  /*4030*/  SEL R0, R19, R0, !P0 ;  /* 0x0000000013007207 */ /* 0x000fe20004000000 */
[----:B------:R-:W-:Y:S01]  /*4040*/  IMAD.HI.U32 R12, R11, R16, RZ ;  /* 0x000000100b0c7227 */ /* 0x000fe200078e00ff */
[----:B------:R-:W-:Y:S03]  /*4050*/  SEL R9, R24, R9, !P4 ;  /* 0x0000000918097207 */ /* 0x000fe60006000000 */
[-C--:B------:R-:W-:Y:S01]  /*4060*/  IMAD.HI.U32 R8, R0, R4.reuse, RZ ;  /* 0x0000000400087227 */ /* 0x080fe200078e00ff */
[----:B------:R-:W-:Y:S03]  /*4070*/  SHF.R.U32.HI R12, RZ, R17, R12 ;  /* 0x00000011ff0c7219 */ /* 0x000fe6000001160c */
[----:B------:R-:W-:Y:S01]  /*4080*/  IMAD.HI.U32 R2, R9, R4, RZ ;  /* 0x0000000409027227 */ /* 0x000fe200078e00ff */
[-C--:B------:R-:W-:Y:S02]  /*4090*/  @P2 SHF.R.U32.HI R0, RZ, R5.reuse, R8 ;  /* 0x00000005ff002219 */ /* 0x080fe40000011608 */
[----:B------:R-:W-:Y:S02]  /*40a0*/  SHF.R.U32.HI R8, RZ, R18, R13 ;  /* 0x00000012ff087219 */ /* 0x000fe4000001160d */
[----:B------:R-:W-:Y:S01]  /*40b0*/  @P2 SHF.R.U32.HI R9, RZ, R5, R2 ;  /* 0x00000005ff092219 */ /* 0x000fe20000011602 */
[----:B------:R-:W-:Y:S01]  /*40c0*/  IMAD R0, R40, R0, RZ ;  /* 0x0000000028007224 */ /* 0x000fe200078e02ff */
[----:B------:R-:W-:Y:S02]  /*40d0*/  SEL R8, R10, R8, !P0 ;  /* 0x000000080a087207 */ /* 0x000fe40004000000 */
[----:B------:R-:W-:Y:S01]  /*40e0*/  SEL R2, R11, R12, !P4 ;  /* 0x0000000c0b027207 */ /* 0x000fe20006000000 */
[----:B------:R-:W-:Y:S01]  /*40f0*/  IMAD R12, R40, R9, RZ ;  /* 0x00000009280c7224 */ /* 0x000fe200078e02ff */
[C---:B------:R-:W-:Y:S01]  /*4100*/  ISETP.GE.AND P0, PT, R8.reuse, R0, PT ;  /* 0x000000000800720c */ /* 0x040fe20003f06270 */
[----:B------:R-:W-:Y:S03]  /*4110*/  IMAD.HI.U32 R0, R8, R4, RZ ;  /* 0x0000000408007227 */ /* 0x000fe600078e00ff */
[----:B------:R-:W-:Y:S02]  /*4120*/  ISETP.GE.OR P0, PT, R2, R12, P0 ;  /* 0x0000000c0200720c */ /* 0x000fe40000706670 */
[-C--:B------:R-:W-:Y:S04]  /*4130*/  SHF.R.U32.HI R0, RZ, R5.reuse, R0 ;  /* 0x00000005ff007219 */ /* 0x080fe80000011600 */
[----:B------:R-:W-:Y:S05]  /*4140*/  SEL R13, R8, R0, !P2 ;  /* 0x00000000080d7207 */ /* 0x000fea0005000000 */
[----:B------:R-:W-:Y:S02]  /*4150*/  IMAD.MOV R12, RZ, RZ, -R13 ;  /* 0x000000ffff0c7224 */ /* 0x000fe400078e0a0d */
[----:B------:R-:W-:Y:S04]  /*4160*/  @!P0 IMAD.HI.U32 R0, R2, R4, RZ ;  /* 0x0000000402008227 */ /* 0x000fe800078e00ff */
[----:B------:R-:W-:Y:S01]  /*4170*/  IMAD R12, R40, R12, R8 ;  /* 0x0000000c280c7224 */ /* 0x000fe200078e0208 */
[----:B------:R-:W-:Y:S04]  /*4180*/  @!P0 SHF.R.U32.HI R0, RZ, R5, R0 ;  /* 0x00000005ff008219 */ /* 0x000fe80000011600 */
[----:B------:R-:W-:Y:S04]  /*4190*/  @!P0 SEL R0, R2, R0, !P2 ;  /* 0x0000000002008207 */ /* 0x000fe80005000000 */
[----:B------:R-:W-:Y:S01]  /*41a0*/  @!P0 IADD3 R13, PT, PT, R13, -R0, RZ ;  /* 0x800000000d0d8210 */ /* 0x000fe20007ffe0ff */
[----:B------:R-:W-:Y:S01]  /*41b0*/  @!P0 IMAD R0, R9, R12, R0 ;  /* 0x0000000c09008224 */ /* 0x000fe200078e0200 */
[----:B------:R-:W-:Y:S01]  /*41c0*/  IADD3 R9, PT, PT, -R8, RZ, RZ ;  /* 0x000000ff08097210 */ /* 0x000fe20007ffe1ff */
[--C-:B------:R-:W-:Y:S02]  /*41d0*/  IMAD.MOV R12, RZ, RZ, -R2.reuse ;  /* 0x000000ffff0c7224 */ /* 0x100fe400078e0a02 */
[----:B------:R-:W-:Y:S02]  /*41e0*/  @!P0 IMAD R8, R13, R40, R2 ;  /* 0x000000280d088224 */ /* 0x000fe400078e0202 */
[----:B------:R-:W-:Y:S02]  /*41f0*/  @!P0 IMAD.MOV.U32 R2, RZ, RZ, R0 ;  /* 0x000000ffff028224 */ /* 0x000fe400078e0000 */
[----:B------:R-:W-:Y:S02]  /*4200*/  IMAD R11, R3, R12, R11 ;  /* 0x0000000c030b7224 */ /* 0x000fe400078e020b */
[----:B------:R-:W-:Y:S02]  /*4210*/  IMAD R10, R6, R9, R10 ;  /* 0x00000009060a7224 */ /* 0x000fe400078e020a */
[----:B------:R-:W-:Y:S02]  /*4220*/  IMAD R11, R2, R3, R11 ;  /* 0x00000003020b7224 */ /* 0x000fe400078e020b */
[----:B------:R-:W-:Y:S02]  /*4230*/  IMAD R10, R8, R6, R10 ;  /* 0x00000006080a7224 */ /* 0x000fe400078e020a */
.L_x_73:
[----:B------:R-:W-:Y:S05]  /*4240*/  BRA.U UP1, `(.L_x_74) ;  /* 0x0000000101107547 */ /* 0x000fea000b800000 */
[----:B------:R-:W-:Y:S04]  /*4250*/  MOV R2, UR6 ;  /* 0x0000000600027c02 */ /* 0x000fe80008000f00 */
[----:B------:R-:W-:Y:S04]  /*4260*/  SHF.L.U32 R2, R2, 0x1f, RZ ;  /* 0x0000001f02027819 */ /* 0x000fe800000006ff */
[----:B------:R-:W2:Y:S02]  /*4270*/  SYNCS.PHASECHK.TRANS64.TRYWAIT P0, [UR7+0xb8], R2 ;  /* 0x0000b802ff0075a7 */ /* 0x000ea40008001107 */
[----:B--2---:R-:W-:Y:S05]  /*4280*/  @!P0 BRA `(.L_x_75) ;  /* 0x0000003c00688947 */ /* 0x004fea0003800000 */
.L_x_74:
[----:B------:R-:W-:Y:S02]  /*4290*/  R2UR UR11, R15 ;  /* 0x000000000f0b72ca */ /* 0x000fe400000e0000 */
[----:B------:R-:W-:Y:S02]  /*42a0*/  R2UR UR10, R14 ;  /* 0x000000000e0a72ca */ /* 0x000fe400000e0000 */
[----:B------:R-:W-:Y:S04]  /*42b0*/  ISETP.NE.U32.AND P2, PT, RZ, UR4, PT ;  /* 0x00000004ff007c0c */ /* 0x000fe8000bf45070 */
[----:B------:R-:W-:Y:S05]  /*42c0*/  ISETP.NE.AND.EX P2, PT, RZ, UR5, PT, P2 ;  /* 0x00000005ff007c0c */ /* 0x000fea000bf45320 */
[----:B------:R-:W-:Y:S02]  /*42d0*/  USHF.L.U32 UR11, UR11, 0x7, URZ ;  /* 0x000000070b0b7899 */ /* 0x000fe400080006ff */
[----:B------:R-:W-:Y:S01]  /*42e0*/  USHF.L.U32 UR10, UR10, 0x6, URZ ;  /* 0x000000060a0a7899 */ /* 0x000fe200080006ff */
[----:B------:R-:W-:Y:S11]  /*42f0*/  BRA.U !UP4, `(.L_x_76) ;  /* 0x000000010c347547 */ /* 0x000ff6000b800000 */
[----:B------:R-:W-:Y:S01]  /*4300*/  UPLOP3.LUT UP0, UPT, UPT, UPT, UP3, 0x80, 0x8 ;  /* 0x000000000008789c */ /* 0x000fe20003f0f030 */
[----:B--2---:R-:W-:Y:S02]  /*4310*/  HFMA2 R0, -RZ, RZ, 0, 5.9604644775390625e-08 ;  /* 0x00000001ff007431 */ /* 0x004fe400000001ff */
[----:B------:R-:W-:Y:S03]  /*4320*/  IMAD.MOV.U32 R88, RZ, RZ, 0x1 ;  /* 0x00000001ff587424 */ /* 0x000fe600078e00ff */
[----:B------:R-:W-:Y:S05]  /*4330*/  PLOP3.LUT P0, PT, PT, PT, UP0, 0x80, 0x8 ;  /* 0x000000000008781c */ /* 0x000fea0003f0f008 */
[----:B------:R-:W2:Y:S01]  /*4340*/  @UP0 LDCU.64 UR14, c[0x0][0x888] ;  /* 0x00011100ff0e07ac */ /* 0x000ea20008000a00 */
[----:B------:R-:W-:Y:S07]  /*4350*/  @UP0 UIMAD UR8, UR36, UR4, URZ ;  /* 0x00000004240802a4 */ /* 0x000fee000f8e02ff */
[----:B------:R-:W-:Y:S01]  /*4360*/  @!P0 PRMT R88, R0, 0x7610, R88 ;  /* 0x0000761000588816 */ /* 0x000fe20000000058 */
[----:B--2---:R-:W-:Y:S03]  /*4370*/  @UP0 UIMAD.WIDE UR14, UR8, 0x4, UR14 ;  /* 0x00000004080e08a5 */ /* 0x004fe6000f8e020e */
[----:B------:R-:W2:Y:S03]  /*4380*/  @!UP0 LDCU UR8, c[0x0][0x880] ;  /* 0x00011000ff0887ac */ /* 0x000ea60008000800 */
[----:B------:R-:W-:Y:S01]  /*4390*/  IMAD.U32 R8, RZ, RZ, UR14 ;  /* 0x0000000eff087e24 */ /* 0x000fe2000f8e00ff */
[----:B------:R-:W-:Y:S05]  /*43a0*/  MOV R9, UR15 ;  /* 0x0000000f00097c02 */ /* 0x000fea0008000f00 */
[----:B-----5:R3:W5:Y:S02]  /*43b0*/  @P0 LDG.E R49, desc[UR46][R8.64] ;  /* 0x0000002e08310981 */ /* 0x020764000c1e1900 */
[----:B--23--:R-:W-:Y:S07]  /*43c0*/  @!P0 IMAD.U32 R49, RZ, RZ, UR8 ;  /* 0x00000008ff318e24 */ /* 0x00cfee000f8e00ff */
.L_x_76:
[----:B-----5:R-:W-:Y:S01]  /*43d0*/  @!P2 FSETP.EQ.AND P0, PT, R49, RZ, PT ;  /* 0x000000ff3100a20b */ /* 0x020fe20003f02000 */
[----:B------:R-:W-:Y:S01]  /*43e0*/  @!UPT UIADD3 URZ, UPT, UPT, URZ, URZ, URZ ;  /* 0x000000fffffff290 */ /* 0x000fe2000fffe0ff */
[----:B------:R-:W-:Y:S11]  /*43f0*/  @!P2 BRA `(.L_x_77) ;  /* 0x000000000014a947 */ /* 0x000ff60003800000 */
[----:B------:R-:W-:Y:S02]  /*4400*/  LOP3.LUT P2, RZ, R88, 0xff, RZ, 0xc0, !PT ;  /* 0x000000ff58ff7812 */ /* 0x000fe4000784c0ff */
[----:B------:R-:W-:Y:S04]  /*4410*/  PLOP3.LUT P0, PT, PT, PT, UP0, 0x80, 0x8 ;  /* 0x000000000008781c */ /* 0x000fe80003f0f008 */
[----:B------:R-:W-:Y:S07]  /*4420*/  PLOP3.LUT P0, PT, P0, PT, PT, 0x8, 0x80 ;  /* 0x000000000080781c */ /* 0x000fee000070e170 */
[----:B------:R-:W-:Y:S11]  /*4430*/  @P2 FSETP.EQ.AND P0, PT, R49, RZ, PT ;  /* 0x000000ff3100220b */ /* 0x000ff60003f02000 */
[----:B------:R-:W-:Y:S02]  /*4440*/  @!UPT UIADD3 URZ, UPT, UPT, URZ, URZ, URZ ;  /* 0x000000fffffff290 */ /* 0x000fe4000fffe0ff */
.L_x_77:
[----:B------:R-:W-:Y:S01]  /*4450*/  ULEA UR15, UR13, UR7, 0x3 ;  /* 0x000000070d0f7291 */ /* 0x000fe2000f8e18ff */
[----:B------:R-:W-:Y:S02]  /*4460*/  SHF.L.U32 R9, R29, 0x1f, RZ ;  /* 0x0000001f1d097819 */ /* 0x000fe400000006ff */
[----:B------:R-:W-:Y:S04]  /*4470*/  ELECT P4, URZ, PT ;  /* 0x0000000000ff782f */ /* 0x000fe80003880000 */
[----:B------:R-:W-:Y:S02]  /*4480*/  PLOP3.LUT P4, PT, P0, P4, PT, 0xf2, 0x2f ;  /* 0x00000000002f781c */ /* 0x000fe40000789e72 */
[----:B------:R-:W3:Y:S11]  /*4490*/  SYNCS.PHASECHK.TRANS64.TRYWAIT P2, [UR15+0x98], R9 ;  /* 0x00009809ff0075a7 */ /* 0x000ef6000804110f */
[----:B-1----:R-:W-:Y:S05]  /*44a0*/  @!P4 IADD3 R8, P0, PT, R30, 0x580, RZ ;  /* 0x000005801e08c810 */ /* 0x002fea0007f1e0ff */
[----:B--2---:R-:W-:Y:S01]  /*44b0*/  @!P4 IMAD.X R2, RZ, RZ, R31, P0 ;  /* 0x000000ffff02c224 */ /* 0x004fe200000e061f */
[----:B---3--:R-:W-:Y:S07]  /*44c0*/  @!P2 BRA `(.L_x_78) ;  /* 0x0000003800f0a947 */ /* 0x008fee0003800000 */
.L_x_157:
[----:B------:R-:W2:Y:S01]  /*44d0*/  LDC.64 R12, c[0x0][0xb18] ;  /* 0x0002c600ff0c7b82 */ /* 0x000ea20000000a00 */
[----:B------:R-:W-:Y:S01]  /*44e0*/  @!P4 R2UR UR8, R2 ;  /* 0x000000000208c2ca */ /* 0x000fe200000e0000 */
[----:B------:R-:W-:Y:S01]  /*44f0*/  VOTEU.ALL UP2, P4 ;  /* 0x0000000000ff7886 */ /* 0x000fe20002040000 */
[----:B------:R-:W-:Y:S01]  /*4500*/  @!P4 R2UR UR9, R8 ;  /* 0x000000000809c2ca */ /* 0x000fe200000e0000 */
[----:B------:R-:W-:Y:S01]  /*4510*/  VOTEU.ALL UP1, P4 ;  /* 0x0000000000ff7886 */ /* 0x000fe20002020000 */
[----:B-1----:R-:W-:Y:S03]  /*4520*/  @!P4 IMAD.MOV.U32 R0, RZ, RZ, 0x2000 ;  /* 0x00002000ff00c424 */ /* 0x002fe600078e00ff */
[----:B------:R-:W1:Y:S01]  /*4530*/  @!P1 LDC R2, c[0x0][0xb0c] ;  /* 0x0002c300ff029b82 */ /* 0x000e620000000800 */
[----:B------:R-:W-:Y:S01]  /*4540*/  UMOV UR20, 0x0 ;  /* 0x0000000000147882 */ /* 0x000fe20000000000 */
[----:B------:R-:W-:Y:S01]  /*4550*/  UMOV UR21, 0x10000000 ;  /* 0x1000000000157882 */ /* 0x000fe20000000000 */
[----:B------:R-:W-:Y:S01]  /*4560*/  UMOV UR12, UR36 ;  /* 0x00000024000c7c82 */ /* 0x000fe20008000000 */
[----:B------:R-:W-:Y:S01]  /*4570*/  UIADD3 UR14, UPT, UPT, UR13, 0x1, URZ ;  /* 0x000000010d0e7890 */ /* 0x000fe2000fffe0ff */
[----:B------:R-:W-:Y:S01]  /*4580*/  @P3 SHF.R.U32.HI R26, RZ, 0x10, R21 ;  /* 0x00000010ff1a3819 */ /* 0x000fe20000011615 */
[----:B------:R-:W-:Y:S02]  /*4590*/  VIADD R28, R28, 0x1 ;  /* 0x000000011c1c7836 */ /* 0x000fe40000000000 */
[----:B------:R-:W-:Y:S01]  /*45a0*/  IMAD.U32 R9, RZ, RZ, UR8 ;  /* 0x00000008ff097e24 */ /* 0x000fe2000f8e00ff */
[----:B------:R-:W-:Y:S01]  /*45b0*/  @!UP2 ULEA UR8, UR13, UR7, 0xd ;  /* 0x000000070d08a291 */ /* 0x000fe2000f8e68ff */
[----:B------:R-:W-:Y:S01]  /*45c0*/  IMAD.U32 R8, RZ, RZ, UR9 ;  /* 0x00000009ff087e24 */ /* 0x000fe2000f8e00ff */
[----:B------:R-:W-:Y:S02]  /*45d0*/  UIADD3 UR9, UPT, UPT, UR15, 0x80, URZ ;  /* 0x000000800f097890 */ /* 0x000fe4000fffe0ff */
[----:B------:R-:W-:Y:S01]  /*45e0*/  @!P4 R2UR UR19, R9 ;  /* 0x000000000913c2ca */ /* 0x000fe200000e0000 */
[----:B------:R-:W-:Y:S01]  /*45f0*/  @!UP2 UIADD3 UR8, UPT, UPT, UR8, 0x200, URZ ;  /* 0x000002000808a890 */ /* 0x000fe2000fffe0ff */
[----:B------:R-:W-:Y:S01]  /*4600*/  @!P4 R2UR UR18, R8 ;  /* 0x000000000812c2ca */ /* 0x000fe200000e0000 */
[----:B------:R-:W-:Y:S01]  /*4610*/  UISETP.NE.AND UP5, UPT, UR14, 0x3, UPT ;  /* 0x000000030e00788c */ /* 0x000fe2000bfa5270 */
[----:B------:R-:W3:Y:S01]  /*4620*/  LDC.64 R8, c[0x0][0xb10] ;  /* 0x0002c400ff087b82 */ /* 0x000ee20000000a00 */
[----:B------:R-:W-:Y:S02]  /*4630*/  UPRMT UR16, UR37, 0x654, UR9 ;  /* 0x0000065425107896 */ /* 0x000fe40008000009 */
[----:B------:R-:W-:Y:S02]  /*4640*/  USEL UR17, URZ, 0x1, UP5 ;  /* 0x00000001ff117887 */ /* 0x000fe4000a800000 */
[----:B------:R-:W-:Y:S04]  /*4650*/  USEL UR14, UR14, URZ, UP5 ;  /* 0x000000ff0e0e7287 */ /* 0x000fe8000a800000 */
[----:B------:R-:W-:Y:S01]  /*4660*/  ULEA UR13, UR14, UR7, 0x3 ;  /* 0x000000070e0d7291 */ /* 0x000fe2000f8e18ff */
[----:B------:R-:W-:Y:S01]  /*4670*/  LOP3.LUT R29, R29, UR17, RZ, 0x3c, !PT ;  /* 0x000000111d1d7c12 */ /* 0x000fe2000f8e3cff */
[----:B------:R1:W-:Y:S01]  /*4680*/  @!UP1 UTMALDG.3D [UR8], [UR18], desc[UR20] ;  /* 0x00001408120095b4 */ /* 0x0003e20008011000 */
[----:B------:R5:W-:Y:S02]  /*4690*/  @!P4 SYNCS.ARRIVE.TRANS64.RED.A0TR RZ, [UR15+0x80], R0 ;  /* 0x00008000ffffc9a7 */ /* 0x000be4000830040f */
[----:B------:R-:W-:Y:S01]  /*46a0*/  SHF.L.U32 R14, R29, 0x1f, RZ ;  /* 0x0000001f1d0e7819 */ /* 0x000fe200000006ff */
[C---:B---3--:R-:W-:Y:S01]  /*46b0*/  @!P1 IMAD.HI.U32 R8, R11.reuse, R8, RZ ;  /* 0x000000080b089227 */ /* 0x048fe200078e00ff */
[----:B--2---:R-:W-:Y:S02]  /*46c0*/  @!P1 ISETP.NE.AND P0, PT, R12, 0x1, PT ;  /* 0x000000010c00980c */ /* 0x004fe40003f05270 */
[----:B-1----:R-:W-:Y:S01]  /*46d0*/  @!P1 ISETP.NE.AND P2, PT, R2, 0x1, PT ;  /* 0x000000010200980c */ /* 0x002fe20003f45270 */
[----:B------:R-:W-:Y:S01]  /*46e0*/  SYNCS.ARRIVE.TRANS64.RED.A1T0 RZ, [UR16], RZ ;  /* 0x000000ffffff79a7 */ /* 0x000fe20008100410 */
[C---:B------:R-:W-:Y:S01]  /*46f0*/  @!P1 IMAD.HI.U32 R13, R10.reuse, R13, RZ ;  /* 0x0000000d0a0d9227 */ /* 0x040fe200078e00ff */
[----:B------:R-:W-:Y:S04]  /*4700*/  @!P1 SHF.R.U32.HI R8, RZ, R9, R8 ;  /* 0x00000009ff089219 */ /* 0x000fe80000011608 */
[----:B------:R-:W-:Y:S01]  /*4710*/  @!P1 SEL R8, R11, R8, !P2 ;  /* 0x000000080b089207 */ /* 0x000fe20005000000 */
[----:B------:R-:W1:Y:S01]  /*4720*/  SYNCS.PHASECHK.TRANS64.TRYWAIT P5, [UR13+0x98], R14 ;  /* 0x0000980eff0075a7 */ /* 0x000e6200080a110d */
[----:B-----5:R-:W2:Y:S02]  /*4730*/  @!P1 LDC R0, c[0x0][0xb20] ;  /* 0x0002c800ff009b82 */ /* 0x020ea40000000800 */
[----:B--2---:R-:W-:Y:S04]  /*4740*/  @!P1 SHF.R.U32.HI R0, RZ, R0, R13 ;  /* 0x00000000ff009219 */ /* 0x004fe8000001160d */
[----:B------:R-:W-:Y:S05]  /*4750*/  @!P1 SEL R9, R10, R0, !P0 ;  /* 0x000000000a099207 */ /* 0x000fea0004000000 */
[----:B------:R-:W-:Y:S02]  /*4760*/  @!P1 IMAD.IADD R0, R9, 0x1, -R8 ;  /* 0x0000000109009824 */ /* 0x000fe400078e0a08 */
[----:B------:R-:W-:Y:S02]  /*4770*/  @!P1 IMAD.IADD R8, R8, 0x1, -R9 ;  /* 0x0000000108089824 */ /* 0x000fe400078e0a09 */
[----:B------:R-:W-:Y:S02]  /*4780*/  @!P1 IMAD R11, R0, R2, R11 ;  /* 0x00000002000b9224 */ /* 0x000fe400078e020b */
[----:B------:R-:W-:Y:S01]  /*4790*/  @!P1 IMAD R10, R8, R12, R10 ;  /* 0x0000000c080a9224 */ /* 0x000fe200078e020a */
[----:B-1----:R-:W-:Y:S06]  /*47a0*/  @!P5 BRA `(.L_x_79) ;  /* 0x000000380050d947 */ /* 0x002fec0003800000 */
.L_x_159:
[----:B------:R-:W-:Y:S01]  /*47b0*/  @!P4 IADD3 R2, P0, PT, R30, 0x580, RZ ;  /* 0x000005801e02c810 */ /* 0x000fe20007f1e0ff */
[----:B------:R-:W-:Y:S01]  /*47c0*/  UMOV UR18, 0x0 ;  /* 0x0000000000127882 */ /* 0x000fe20000000000 */
[----:B------:R-:W-:Y:S01]  /*47d0*/  UMOV UR19, 0x10000000 ;  /* 0x1000000000137882 */ /* 0x000fe20000000000 */
[----:B------:R-:W-:Y:S01]  /*47e0*/  VOTEU.ALL UP1, P4 ;  /* 0x0000000000ff7886 */ /* 0x000fe20002020000 */
[----:B------:R-:W-:Y:S01]  /*47f0*/  @!P4 R2UR UR9, R2 ;  /* 0x000000000209c2ca */ /* 0x000fe200000e0000 */
[----:B-1----:R-:W-:Y:S01]  /*4800*/  @!P4 IMAD.X R0, RZ, RZ, R31, P0 ;  /* 0x000000ffff00c224 */ /* 0x002fe200000e061f */
[----:B------:R-:W-:Y:S01]  /*4810*/  UMOV UR12, UR36 ;  /* 0x00000024000c7c82 */ /* 0x000fe20008000000 */
[----:B------:R-:W-:Y:S01]  /*4820*/  @P3 R2UR UR36, R26 ;  /* 0x000000001a2432ca */ /* 0x000fe200000e0000 */
[----:B------:R-:W-:Y:S01]  /*4830*/  @!UP1 ULEA UR15, UR14, UR7, 0xd ;  /* 0x000000070e0f9291 */ /* 0x000fe2000f8e68ff */
[----:B------:R-:W-:Y:S01]  /*4840*/  ISETP.NE.AND P0, PT, R28, 0x2, PT ;  /* 0x000000021c00780c */ /* 0x000fe20003f05270 */
[----:B------:R-:W-:Y:S01]  /*4850*/  @!UP1 UIADD3 UR10, UPT, UPT, UR10, 0x20, URZ ;  /* 0x000000200a0a9890 */ /* 0x000fe2000fffe0ff */
[----:B------:R-:W-:Y:S01]  /*4860*/  @!P4 R2UR UR8, R0 ;  /* 0x000000000008c2ca */ /* 0x000fe200000e0000 */
[----:B------:R-:W-:Y:S01]  /*4870*/  IMAD.IADD R14, R10, 0x1, R86 ;  /* 0x000000010a0e7824 */ /* 0x000fe200078e0256 */
[----:B------:R-:W-:Y:S01]  /*4880*/  SEL R0, RZ, 0x1, P0 ;  /* 0x00000001ff007807 */ /* 0x000fe20000000000 */
[----:B------:R-:W-:Y:S01]  /*4890*/  IMAD.IADD R15, R11, 0x1, R87 ;  /* 0x000000010b0f7824 */ /* 0x000fe200078e0257 */
[----:B------:R-:W-:Y:S02]  /*48a0*/  SEL R28, R28, RZ, P0 ;  /* 0x000000ff1c1c7207 */ /* 0x000fe40000000000 */
[----:B------:R-:W-:Y:S01]  /*48b0*/  IMAD.U32 R8, RZ, RZ, UR9 ;  /* 0x00000009ff087e24 */ /* 0x000fe2000f8e00ff */
[----:B------:R-:W-:Y:S01]  /*48c0*/  UIADD3 UR9, UPT, UPT, UR13, 0x80, URZ ;  /* 0x000000800d097890 */ /* 0x000fe2000fffe0ff */
[----:B------:R-:W-:Y:S03]  /*48d0*/  LOP3.LUT R27, R27, R0, RZ, 0x3c, !PT ;  /* 0x000000001b1b7212 */ /* 0x000fe600078e3cff */
[----:B------:R-:W-:Y:S02]  /*48e0*/  @!P4 R2UR UR16, R8 ;  /* 0x000000000810c2ca */ /* 0x000fe400000e0000 */
[----:B------:R-:W-:Y:S01]  /*48f0*/  IMAD.U32 R9, RZ, RZ, UR8 ;  /* 0x00000008ff097e24 */ /* 0x000fe2000f8e00ff */
[----:B------:R-:W-:Y:S01]  /*4900*/  @!UP1 UIADD3 UR8, UPT, UPT, UR15, 0x200, URZ ;  /* 0x000002000f089890 */ /* 0x000fe2000fffe0ff */
[----:B------:R-:W-:Y:S01]  /*4910*/  VOTEU.ALL UP1, P4 ;  /* 0x0000000000ff7886 */ /* 0x000fe20002020000 */
[----:B------:R-:W-:Y:S02]  /*4920*/  UPRMT UR15, UR37, 0x654, UR9 ;  /* 0x00000654250f7896 */ /* 0x000fe40008000009 */
[----:B------:R-:W-:Y:S11]  /*4930*/  @!P4 R2UR UR17, R9 ;  /* 0x000000000911c2ca */ /* 0x000ff600000e0000 */
[----:B------:R-:W-:Y:S02]  /*4940*/  @!UPT UIADD3 URZ, UPT, UPT, URZ, URZ, URZ ;  /* 0x000000fffffff290 */ /* 0x000fe4000fffe0ff */
[----:B------:R2:W-:Y:S01]  /*4950*/  @!UP1 UTMALDG.3D [UR8], [UR16], desc[UR18] ;  /* 0x00001208100095b4 */ /* 0x0005e20008011000 */
[----:B------:R2:W-:Y:S01]  /*4960*/  @!P4 SYNCS.ARRIVE.TRANS64.RED.A0TR RZ, [UR13+0x80], R25 ;  /* 0x00008019ffffc9a7 */ /* 0x0005e2000830040d */
[----:B------:R-:W-:Y:S04]  /*4970*/  UIADD3 UR13, UPT, UPT, UR14, 0x1, URZ ;  /* 0x000000010e0d7890 */ /* 0x000fe8000fffe0ff */
[----:B------:R-:W-:Y:S04]  /*4980*/  UISETP.NE.AND UP1, UPT, UR13, 0x3, UPT ;  /* 0x000000030d00788c */ /* 0x000fe8000bf25270 */
[----:B------:R-:W-:Y:S02]  /*4990*/  USEL UR14, URZ, 0x1, UP1 ;  /* 0x00000001ff0e7887 */ /* 0x000fe40008800000 */
[----:B------:R-:W-:Y:S02]  /*49a0*/  USEL UR13, UR13, URZ, UP1 ;  /* 0x000000ff0d0d7287 */ /* 0x000fe40008800000 */
[----:B------:R-:W-:Y:S02]  /*49b0*/  UPLOP3.LUT UP1, UPT, UPT, UPT, UPT, 0x80, 0x8 ;  /* 0x000000000008789c */ /* 0x000fe40003f2f070 */
[----:B------:R-:W-:Y:S01]  /*49c0*/  LOP3.LUT R29, R29, UR14, RZ, 0x3c, !PT ;  /* 0x0000000e1d1d7c12 */ /* 0x000fe2000f8e3cff */
[----:B------:R-:W-:Y:S01]  /*49d0*/  SYNCS.ARRIVE.TRANS64.RED.A1T0 RZ, [UR15], RZ ;  /* 0x000000ffffff79a7 */ /* 0x000fe2000810040f */
[----:B------:R-:W-:Y:S07]  /*49e0*/  @P3 BRA `(.L_x_80) ;  /* 0xfffffff4001c3947 */ /* 0x000fee000383ffff */
[----:B------:R-:W-:Y:S01]  /*49f0*/  UIADD3 UR7, UPT, UPT, UR7, 0x98, URZ ;  /* 0x0000009807077890 */ /* 0x000fe2000fffe0ff */
[----:B------:R-:W-:-:S03]  /*4a00*/  SHF.L.U32 R2, R29, 0x1f, RZ ;  /* 0x0000001f1d027819 */ /* 0x000fc600000006ff */
[----:B------:R-:W-:-:S09]  /*4a10*/  ULEA UR4, UR13, UR7, 0x3 ;  /* 0x000000070d047291 */ /* 0x000fd2000f8e18ff */
[----:B------:R-:W1:Y:S02]  /*4a20*/  SYNCS.PHASECHK.TRANS64.TRYWAIT P0, [UR4], R2 ;  /* 0x00000002ff0075a7 */ /* 0x000e640008001104 */
[----:B-1----:R-:W-:Y:S05]  /*4a30*/  @!P0 BRA `(.L_x_81) ;  /* 0x0000003400c48947 */ /* 0x002fea0003800000 */
.L_x_161:
        /* <DEDUP_REMOVED lines=9> */
.L_x_163:
[----:B------:R-:W-:-:S04]  /*4ad0*/  UIADD3 UR5, UPT, UPT, UR5, 0x1, URZ ;  /* 0x0000000105057890 */ /* 0x000fc8000fffe0ff */
[----:B------:R-:W-:-:S04]  /*4ae0*/  UISETP.NE.AND UP0, UPT, UR5, 0x3, UPT ;  /* 0x000000030500788c */ /* 0x000fc8000bf05270 */
[----:B------:R-:W-:Y:S02]  /*4af0*/  USEL UR4, URZ, 0x1, UP0 ;  /* 0x00000001ff047887 */ /* 0x000fe40008000000 */
[----:B------:R-:W-:-:S04]  /*4b00*/  USEL UR5, UR5, URZ, UP0 ;  /* 0x000000ff05057287 */ /* 0x000fc80008000000 */
[----:B------:R-:W-:Y:S01]  /*4b10*/  ULEA UR5, UR5, UR7, 0x3 ;  /* 0x0000000705057291 */ /* 0x000fe2000f8e18ff */
[----:B-1----:R-:W-:-:S04]  /*4b20*/  LOP3.LUT R2, R29, UR4, RZ, 0x3c, !PT ;  /* 0x000000041d027c12 */ /* 0x002fc8000f8e3cff */
[----:B------:R-:W-:Y:S01]  /*4b30*/  SHF.L.U32 R2, R2, 0x1f, RZ ;  /* 0x0000001f02027819 */ /* 0x000fe200000006ff */
[----:B------:R-:W-:-:S07]  /*4b40*/  IMAD.U32 R0, RZ, RZ, UR5 ;  /* 0x00000005ff007e24 */ /* 0x000fce000f8e00ff */
.L_x_83:
[----:B-1----:R1:W3:Y:S02]  /*4b50*/  SYNCS.PHASECHK.TRANS64.TRYWAIT P0, [R0+URZ], R2 ;  /* 0x00000002000075a7 */ /* 0x0022e400080011ff */
[----:B---3--:R-:W-:Y:S05]  /*4b60*/  @!P0 NANOSLEEP.SYNCS 0x989680 ;  /* 0x009896800000895d */ /* 0x008fea0003900000 */
[----:B------:R-:W3:Y:S02]  /*4b70*/  @!P0 SYNCS.PHASECHK.TRANS64 P0, [R0+URZ], R2 ;  /* 0x00000002000085a7 */ /* 0x000ee400080010ff */
[----:B--23--:R-:W-:Y:S05]  /*4b80*/  @P0 EXIT ;  /* 0x000000000000094d */ /* 0x00cfea0003800000 */
[----:B------:R-:W-:Y:S05]  /*4b90*/  BRA `(.L_x_83) ;  /* 0xfffffffc00ec7947 */ /* 0x000fea000383ffff */
.L_x_71:
[----:B------:R-:W-:-:S06]  /*4ba0*/  UISETP.GE.AND UP1, UPT, UR8, 0x4, UPT ;  /* 0x000000040800788c */ /* 0x000fcc000bf26270 */
[----:B------:R-:W-:-:S13]  /*4bb0*/  PLOP3.LUT P0, PT, PT, PT, UP1, 0x80, 0x8 ;  /* 0x000000000008781c */ /* 0x000fda0003f0f018 */
[----:B------:R-:W-:Y:S05]  /*4bc0*/  @!P0 EXIT ;  /* 0x000000000000894d */ /* 0x000fea0003800000 */
[----:B------:R-:W-:Y:S01]  /*4bd0*/  BAR.SYNC.DEFER_BLOCKING 0x6, 0xa0 ;  /* 0x0182800000007b1d */ /* 0x000fe20000010000 */
[C---:B------:R-:W-:Y:S01]  /*4be0*/  IMAD.SHL.U32 R2, R93.reuse, 0x20, RZ ;  /* 0x000000205d027824 */ /* 0x040fe200078e00ff */
[C---:B------:R-:W-:Y:S01]  /*4bf0*/  LOP3.LUT R94, R93.reuse, 0x2, RZ, 0xc0, !PT ;  /* 0x000000025d5e7812 */ /* 0x040fe200078ec0ff */
[C---:B------:R-:W-:Y:S01]  /*4c00*/  IMAD.SHL.U32 R99, R93.reuse, 0x4, RZ ;  /* 0x000000045d637824 */ /* 0x040fe200078e00ff */
[C---:B------:R-:W-:Y:S01]  /*4c10*/  LOP3.LUT R100, R93.reuse, 0x60, RZ, 0xc0, !PT ;  /* 0x000000605d647812 */ /* 0x040fe200078ec0ff */
[C---:B------:R-:W-:Y:S01]  /*4c20*/  IMAD.U32 R46, R93.reuse, 0x10000, RZ ;  /* 0x000100005d2e7824 */ /* 0x040fe200078e00ff */
[----:B------:R-:W-:Y:S02]  /*4c30*/  UMOV UR48, 0x400 ;  /* 0x0000040000307882 */ /* 0x000fe40000000000 */
[----:B------:R-:W1:Y:S01]  /*4c40*/  LDC R91, c[0x0][0x370] ;  /* 0x0000dc00ff5b7b82 */ /* 0x000e620000000800 */
[----:B------:R-:W-:Y:S01]  /*4c50*/  ULEA UR48, UR37, UR48, 0x18 ;  /* 0x0000003025307291 */ /* 0x000fe2000f8ec0ff */
[----:B------:R-:W-:Y:S01]  /*4c60*/  LOP3.LUT R3, R2, 0xc0, RZ, 0xc0, !PT ;  /* 0x000000c002037812 */ /* 0x000fe200078ec0ff */
[----:B------:R-:W-:Y:S01]  /*4c70*/  IMAD.MOV.U32 R45, RZ, RZ, RZ ;  /* 0x000000ffff2d7224 */ /* 0x000fe200078e00ff */
[----:B------:R-:W-:Y:S01]  /*4c80*/  LOP3.LUT R93, R93, 0x4, RZ, 0xc0, !PT ;  /* 0x000000045d5d7812 */ /* 0x000fe200078ec0ff */
[----:B------:R-:W-:Y:S01]  /*4c90*/  UIADD3 UR52, UPT, UPT, UR48, 0x200, URZ ;  /* 0x0000020030347890 */ /* 0x000fe2000fffe0ff */
[----:B------:R-:W-:-:S02]  /*4ca0*/  LOP3.LUT R99, R3, 0x18, R99, 0xf8, !PT ;  /* 0x0000001803637812 */ /* 0x000fc400078ef863 */
[----:B------:R-:W-:Y:S01]  /*4cb0*/  CS2R R96, SRZ ;  /* 0x0000000000607805 */ /* 0x000fe2000001ff00 */
[----:B------:R-:W2:Y:S01]  /*4cc0*/  LDC R42, c[0x0][0xb0c] ;  /* 0x0002c300ff2a7b82 */ /* 0x000ea20000000800 */
[----:B------:R-:W-:Y:S01]  /*4cd0*/  LOP3.LUT R46, R46, 0x600000, RZ, 0xc0, !PT ;  /* 0x006000002e2e7812 */ /* 0x000fe200078ec0ff */
[----:B------:R-:W-:Y:S01]  /*4ce0*/  IMAD.MOV.U32 R103, RZ, RZ, RZ ;  /* 0x000000ffff677224 */ /* 0x000fe200078e00ff */
[----:B------:R-:W-:Y:S01]  /*4cf0*/  IADD3 R98, PT, PT, -R93, 0x2, RZ ;  /* 0x000000025d627810 */ /* 0x000fe20007ffe1ff */
[----:B------:R-:W-:Y:S01]  /*4d00*/  IMAD.MOV R94, RZ, RZ, -R94 ;  /* 0x000000ffff5e7224 */ /* 0x000fe200078e0a5e */
[----:B------:R-:W-:Y:S01]  /*4d10*/  LOP3.LUT R99, R99, 0xf20, R2, 0xf8, !PT ;  /* 0x00000f2063637812 */ /* 0x000fe200078ef802 */
[----:B------:R-:W-:Y:S01]  /*4d20*/  IMAD.MOV R93, RZ, RZ, -R93 ;  /* 0x000000ffff5d7224 */ /* 0x000fe200078e0a5d */
[----:B------:R-:W4:Y:S01]  /*4d30*/  LDCU.64 UR54, c[0x0][0x348] ;  /* 0x00006900ff3677ac */ /* 0x000f220008000a00 */
[----:B------:R-:W1:Y:S01]  /*4d40*/  LDC R89, c[0x0][0xb20] ;  /* 0x0002c800ff597b82 */ /* 0x000e620000000800 */
[----:B------:R-:W3:Y:S01]  /*4d50*/  LDS R0, [UR48+0x170] ;  /* 0x00017030ff007984 */ /* 0x000ee20008000800 */
[----:B------:R-:W-:Y:S01]  /*4d60*/  IMAD.SHL.U32 R98, R98, 0x10, RZ ;  /* 0x0000001062627824 */ /* 0x000fe200078e00ff */
[----:B------:R-:W-:Y:S01]  /*4d70*/  LEA R99, R99, UR52, 0x1 ;  /* 0x0000003463637c11 */ /* 0x000fe2000f8e08ff */
[----:B------:R-:W-:Y:S01]  /*4d80*/  UMOV UR51, 0x1 ;  /* 0x0000000100337882 */ /* 0x000fe20000000000 */
[----:B------:R-:W-:Y:S01]  /*4d90*/  UMOV UR56, URZ ;  /* 0x000000ff00387c82 */ /* 0x000fe20008000000 */
[----:B------:R-:W1:Y:S02]  /*4da0*/  LDCU.64 UR38, c[0x0][0x888] ;  /* 0x00011100ff2677ac */ /* 0x000e640008000a00 */
[----:B------:R-:W1:Y:S01]  /*4db0*/  LDC R41, c[0x0][0xb30] ;  /* 0x0002cc00ff297b82 */ /* 0x000e620000000800 */
[----:B------:R-:W1:Y:S01]  /*4dc0*/  LDCU.64 UR44, c[0x0][0x890] ;  /* 0x00011200ff2c77ac */ /* 0x000e620008000a00 */
[----:B------:R-:W-:Y:S01]  /*4dd0*/  UMOV UR50, URZ ;  /* 0x000000ff00327c82 */ /* 0x000fe20008000000 */
[----:B------:R-:W-:-:S05]  /*4de0*/  UMOV UR49, URZ ;  /* 0x000000ff00317c82 */ /* 0x000fca0008000000 */
[----:B------:R-:W1:Y:S08]  /*4df0*/  LDC.64 R84, c[0x0][0xb10] ;  /* 0x0002c400ff547b82 */ /* 0x000e700000000a00 */
[----:B------:R-:W1:Y:S08]  /*4e00*/  LDC.64 R38, c[0x0][0xb18] ;  /* 0x0002c600ff267b82 */ /* 0x000e700000000a00 */
[----:B------:R-:W1:Y:S08]  /*4e10*/  LDC.64 R36, c[0x0][0xb28] ;  /* 0x0002ca00ff247b82 */ /* 0x000e700000000a00 */
[----:B------:R-:W1:Y:S01]  /*4e20*/  LDC.64 R82, c[0x0][0x8b0] ;  /* 0x00022c00ff527b82 */ /* 0x000e620000000a00 */
[----:B---3--:R-:W-:-:S07]  /*4e30*/  IMAD.IADD R46, R0, 0x1, R46 ;  /* 0x00000001002e7824 */ /* 0x008fce00078e022e */
[----:B------:R-:W3:Y:S08]  /*4e40*/  LDC.64 R80, c[0x0][0x8a8] ;  /* 0x00022a00ff507b82 */ /* 0x000ef00000000a00 */
[----:B--2-4-:R-:W1:Y:S02]  /*4e50*/  LDC R90, c[0x0][0x374] ;  /* 0x0000dd00ff5a7b82 */ /* 0x014e640000000800 */
.L_x_114:
[C---:B------:R-:W-:Y:S02]  /*4e60*/  LEA R0, R103.reuse, UR48, 0x3 ;  /* 0x0000003067007c11 */ /* 0x040fe4000f8e18ff */
[----:B------:R-:W-:Y:S02]  /*4e70*/  SHF.L.U32 R2, R96, 0x1f, RZ ;  /* 0x0000001f60027819 */ /* 0x000fe400000006ff */
[----:B------:R-:W-:Y:S02]  /*4e80*/  LEA R16, R103, UR48, 0x4 ;  /* 0x0000003067107c11 */ /* 0x000fe4000f8e20ff */
[----:B------:R-:W2:Y:S02]  /*4e90*/  SYNCS.PHASECHK.TRANS64.TRYWAIT P0, [R0+URZ+0xc0], R2 ;  /* 0x0000c002000075a7 */ /* 0x000ea400080011ff */
[----:B--2---:R-:W-:Y:S05]  /*4ea0*/  @!P0 BRA `(.L_x_84) ;  /* 0x0000003000d88947 */ /* 0x004fea0003800000 */
.L_x_164:
[----:B------:R-:W4:Y:S01]  /*4eb0*/  LDC.64 R10, c[0x0][0xb10] ;  /* 0x0002c400ff0a7b82 */ /* 0x000f220000000a00 */
[----:B------:R-:W3:Y:S01]  /*4ec0*/  LDS.128 R16, [R16+0x150] ;  /* 0x0001500010107984 */ /* 0x000ee20000000c00 */
[----:B-1----:R-:W-:Y:S01]  /*4ed0*/  ISETP.NE.AND P1, PT, R41, 0x1, PT ;  /* 0x000000012900780c */ /* 0x002fe20003f25270 */
[----:B--2---:R-:W-:Y:S01]  /*4ee0*/  VIADD R0, R0, 0xd0 ;  /* 0x000000d000007836 */ /* 0x004fe20000000000 */
[----:B------:R-:W-:Y:S04]  /*4ef0*/  ISETP.GE.AND P0, PT, R40, 0x1, PT ;  /* 0x000000012800780c */ /* 0x000fe80003f06270 */
[----:B------:R-:W1:Y:S01]  /*4f00*/  LDC.64 R8, c[0x0][0xb18] ;  /* 0x0002c600ff087b82 */ /* 0x000e620000000a00 */
[----:B------:R-:W-:Y:S01]  /*4f10*/  PRMT R0, RZ, 0x654, R0 ;  /* 0x00000654ff007816 */ /* 0x000fe20000000000 */
[----:B------:R-:W-:Y:S01]  /*4f20*/  @!PT LDS RZ, [RZ] ;  /* 0x00000000fffff984 */ /* 0x000fe20000000800 */
[----:B------:R-:W-:Y:S01]  /*4f30*/  @!PT LDS RZ, [RZ] ;  /* 0x00000000fffff984 */ /* 0x000fe20000000800 */
[----:B------:R-:W-:Y:S01]  /*4f40*/  @!PT LDS RZ, [RZ] ;  /* 0x00000000fffff984 */ /* 0x000fe20000000800 */
[----:B------:R-:W-:Y:S01]  /*4f50*/  @!PT LDS RZ, [RZ] ;  /* 0x00000000fffff984 */ /* 0x000fe20000000800 */
[----:B------:R2:W-:Y:S06]  /*4f60*/  MEMBAR.ALL.CTA ;  /* 0x0000000000007992 */ /* 0x0005ec0000008000 */
[----:B--2---:R-:W2:Y:S01]  /*4f70*/  FENCE.VIEW.ASYNC.S ;  /* 0x00000000000073c6 */ /* 0x004ea20000000000 */
[----:B------:R-:W1:Y:S08]  /*4f80*/  @!P1 LDC R12, c[0x0][0xb20] ;  /* 0x0002c800ff0c9b82 */ /* 0x000e700000000800 */
[----:B------:R-:W1:Y:S01]  /*4f90*/  @!P1 LDC R7, c[0x0][0xb0c] ;  /* 0x0002c300ff079b82 */ /* 0x000e620000000800 */
[----:B--2---:R2:W-:Y:S01]  /*4fa0*/  SYNCS.ARRIVE.TRANS64.RED.A1T0 RZ, [R0+URZ], RZ ;  /* 0x000000ff00ff79a7 */ /* 0x0045e200081004ff */
[----:B---3--:R-:W-:Y:S04]  /*4fb0*/  LOP3.LUT P4, RZ, R18, 0x1, RZ, 0xc0, !PT ;  /* 0x0000000112ff7812 */ /* 0x008fe8000788c0ff */
[----:B------:R-:W-:Y:S09]  /*4fc0*/  P2R R101, PR, RZ, 0x10 ;  /* 0x00000010ff657803 */ /* 0x000ff20000000000 */
[----:B------:R-:W-:Y:S02]  /*4fd0*/  @P4 MOV R44, R16 ;  /* 0x00000010002c4202 */ /* 0x000fe40000000f00 */
[----:B------:R-:W-:Y:S01]  /*4fe0*/  @P4 LOP3.LUT R43, R17, 0xffff, RZ, 0xc0, !PT ;  /* 0x0000ffff112b4812 */ /* 0x000fe200078ec0ff */
[----:B--2-4-:R-:W-:Y:S06]  /*4ff0*/  @!P0 BRA `(.L_x_85) ;  /* 0x0000000000a48947 */ /* 0x014fec0003800000 */
[----:B------:R-:W-:Y:S01]  /*5000*/  IMAD.HI.U32 R0, R90, R39, RZ ;  /* 0x000000275a007227 */ /* 0x000fe200078e00ff */
[----:B------:R-:W-:Y:S02]  /*5010*/  ISETP.NE.AND P0, PT, R38, 0x1, PT ;  /* 0x000000012600780c */ /* 0x000fe40003f05270 */
[----:B------:R-:W-:Y:S01]  /*5020*/  ISETP.NE.AND P2, PT, R40, 0x1, PT ;  /* 0x000000012800780c */ /* 0x000fe20003f45270 */
[----:B------:R-:W-:Y:S01]  /*5030*/  IMAD.HI.U32 R4, R91, R84, RZ ;  /* 0x000000545b047227 */ /* 0x000fe200078e00ff */
[----:B------:R-:W-:Y:S02]  /*5040*/  SHF.R.U32.HI R0, RZ, R89, R0 ;  /* 0x00000059ff007219 */ /* 0x000fe40000011600 */
[----:B------:R-:W-:Y:S01]  /*5050*/  ISETP.NE.AND P3, PT, R42, 0x1, PT ;  /* 0x000000012a00780c */ /* 0x000fe20003f65270 */
[----:B------:R-:W-:Y:S01]  /*5060*/  IMAD.HI.U32 R6, R43, R39, RZ ;  /* 0x000000272b067227 */ /* 0x000fe200078e00ff */
[-C--:B------:R-:W-:Y:S02]  /*5070*/  SHF.R.U32.HI R4, RZ, R85.reuse, R4 ;  /* 0x00000055ff047219 */ /* 0x080fe40000011604 */
[----:B------:R-:W-:Y:S01]  /*5080*/  SEL R0, R90, R0, !P0 ;  /* 0x000000005a007207 */ /* 0x000fe20004000000 */
[----:B------:R-:W-:Y:S01]  /*5090*/  IMAD.HI.U32 R5, R44, R84, RZ ;  /* 0x000000542c057227 */ /* 0x000fe200078e00ff */
[----:B------:R-:W-:Y:S03]  /*50a0*/  SEL R4, R91, R4, !P3 ;  /* 0x000000045b047207 */ /* 0x000fe60005800000 */
[-C--:B------:R-:W-:Y:S01]  /*50b0*/  IMAD.HI.U32 R3, R0, R36.reuse, RZ ;  /* 0x0000002400037227 */ /* 0x080fe200078e00ff */
[----:B------:R-:W-:Y:S03]  /*50c0*/  SHF.R.U32.HI R5, RZ, R85, R5 ;  /* 0x00000055ff057219 */ /* 0x000fe60000011605 */
[----:B------:R-:W-:Y:S01]  /*50d0*/  IMAD.HI.U32 R2, R4, R36, RZ ;  /* 0x0000002404027227 */ /* 0x000fe200078e00ff */
[----:B------:R-:W-:Y:S02]  /*50e0*/  @P2 SHF.R.U32.HI R0, RZ, R37, R3 ;  /* 0x00000025ff002219 */ /* 0x000fe40000011603 */
[----:B------:R-:W-:Y:S02]  /*50f0*/  SHF.R.U32.HI R3, RZ, R89, R6 ;  /* 0x00000059ff037219 */ /* 0x000fe40000011606 */
[----:B------:R-:W-:Y:S01]  /*5100*/  @P2 SHF.R.U32.HI R4, RZ, R37, R2 ;  /* 0x00000025ff042219 */ /* 0x000fe20000011602 */
[----:B------:R-:W-:Y:S01]  /*5110*/  IMAD R0, R40, R0, RZ ;  /* 0x0000000028007224 */ /* 0x000fe200078e02ff */
[----:B------:R-:W-:Y:S02]  /*5120*/  SEL R3, R43, R3, !P0 ;  /* 0x000000032b037207 */ /* 0x000fe40004000000 */
[----:B------:R-:W-:Y:S01]  /*5130*/  SEL R2, R44, R5, !P3 ;  /* 0x000000052c027207 */ /* 0x000fe20005800000 */
[----:B------:R-:W-:Y:S01]  /*5140*/  IMAD R5, R40, R4, RZ ;  /* 0x0000000428057224 */ /* 0x000fe200078e02ff */
[C---:B------:R-:W-:Y:S01]  /*5150*/  ISETP.GE.AND P0, PT, R3.reuse, R0, PT ;  /* 0x000000000300720c */ /* 0x040fe20003f06270 */
[C---:B------:R-:W-:Y:S03]  /*5160*/  IMAD.HI.U32 R0, R3.reuse, R36, RZ ;  /* 0x0000002403007227 */ /* 0x040fe600078e00ff */
[C---:B------:R-:W-:Y:S02]  /*5170*/  ISETP.GE.OR P0, PT, R2.reuse, R5, P0 ;  /* 0x000000050200720c */ /* 0x040fe40000706670 */
[----:B------:R-:W-:Y:S04]  /*5180*/  SHF.R.U32.HI R0, RZ, R37, R0 ;  /* 0x00000025ff007219 */ /* 0x000fe80000011600 */
[C---:B------:R-:W-:Y:S05]  /*5190*/  SEL R6, R3.reuse, R0, !P2 ;  /* 0x0000000003067207 */ /* 0x040fea0005000000 */
        /* <DEDUP_REMOVED lines=14> */
[----:B------:R-:W-:Y:S07]  /*5280*/  IMAD R43, R3, R38, R43 ;  /* 0x00000026032b7224 */ /* 0x000fee00078e022b */
.L_x_85:
[----:B-1----:R-:W-:Y:S01]  /*5290*/  @!P1 ISETP.NE.AND P0, PT, R8, 0x1, PT ;  /* 0x000000010800980c */ /* 0x002fe20003f05270 */
[----:B------:R-:W-:Y:S01]  /*52a0*/  @!P1 IMAD.HI.U32 R0, R44, R10, RZ ;  /* 0x0000000a2c009227 */ /* 0x000fe200078e00ff */
[----:B------:R-:W-:Y:S01]  /*52b0*/  @!P1 ISETP.NE.AND P2, PT, R7, 0x1, PT ;  /* 0x000000010700980c */ /* 0x000fe20003f45270 */
[----:B------:R-:W-:Y:S01]  /*52c0*/  ULOP3.LUT UP0, URZ, UR52, 0x1b0, URZ, 0xc0, !UPT ;  /* 0x000001b034ff7892 */ /* 0x000fe2000f80c0ff */
[----:B------:R-:W-:Y:S01]  /*52d0*/  R2UR UR42, R15 ;  /* 0x000000000f2a72ca */ /* 0x000fe200000e0000 */
[----:B------:R-:W-:Y:S01]  /*52e0*/  @!P1 IMAD.HI.U32 R2, R43, R9, RZ ;  /* 0x000000092b029227 */ /* 0x000fe200078e00ff */
[----:B------:R-:W-:Y:S02]  /*52f0*/  @!P1 SHF.R.U32.HI R0, RZ, R11, R0 ;  /* 0x0000000bff009219 */ /* 0x000fe40000011600 */
[----:B------:R-:W-:Y:S01]  /*5300*/  R2UR UR41, R14 ;  /* 0x000000000e2972ca */ /* 0x000fe200000e0000 */
[----:B------:R-:W-:Y:S01]  /*5310*/  VIADD R103, R103, 0x1 ;  /* 0x0000000167677836 */ /* 0x000fe20000000000 */
[----:B------:R-:W-:Y:S02]  /*5320*/  @!P1 SHF.R.U32.HI R2, RZ, R12, R2 ;  /* 0x0000000cff029219 */ /* 0x000fe40000011602 */
[----:B------:R-:W-:Y:S02]  /*5330*/  @!P1 SEL R3, R44, R0, !P2 ;  /* 0x000000002c039207 */ /* 0x000fe40005000000 */
[----:B------:R-:W-:Y:S02]  /*5340*/  @!P1 SEL R2, R43, R2, !P0 ;  /* 0x000000022b029207 */ /* 0x000fe40004000000 */
[----:B------:R-:W-:Y:S01]  /*5350*/  @P4 SHF.R.U32.HI R95, RZ, 0x10, R17 ;  /* 0x00000010ff5f4819 */ /* 0x000fe20000011611 */
[----:B------:R-:W-:Y:S02]  /*5360*/  USHF.L.U32 UR42, UR42, 0x7, URZ ;  /* 0x000000072a2a7899 */ /* 0x000fe400080006ff */
[----:B------:R-:W-:Y:S02]  /*5370*/  @!P1 IMAD.IADD R0, R2, 0x1, -R3 ;  /* 0x0000000102009824 */ /* 0x000fe400078e0a03 */
[----:B------:R-:W-:Y:S01]  /*5380*/  @!P1 IMAD.IADD R2, R3, 0x1, -R2 ;  /* 0x0000000103029824 */ /* 0x000fe200078e0a02 */
[----:B------:R-:W-:Y:S01]  /*5390*/  USHF.L.U32 UR41, UR41, 0x6, URZ ;  /* 0x0000000629297899 */ /* 0x000fe200080006ff */
[----:B------:R-:W-:Y:S02]  /*53a0*/  @!P1 IMAD R44, R0, R7, R44 ;  /* 0x00000007002c9224 */ /* 0x000fe400078e022c */
[----:B------:R-:W-:Y:S01]  /*53b0*/  @!P1 IMAD R43, R2, R8, R43 ;  /* 0x00000008022b9224 */ /* 0x000fe200078e022b */
[----:B------:R-:W-:Y:S08]  /*53c0*/  BRA.U !UP0, `(.L_x_86) ;  /* 0x00000001087c7547 */ /* 0x000ff0000b800000 */
[----:B------:R-:W1:Y:S01]  /*53d0*/  LDCU.64 UR8, c[0x4][0x80] ;  /* 0x01001000ff0877ac */ /* 0x000e620008000a00 */
[----:B------:R-:W-:Y:S01]  /*53e0*/  MOV R2, 0x0 ;  /* 0x0000000000027802 */ /* 0x000fe20000000f00 */
[----:B------:R-:W-:Y:S02]  /*53f0*/  HFMA2 R12, -RZ, RZ, 0, 5.9604644775390625e-08 ;  /* 0x00000001ff0c7431 */ /* 0x000fe400000001ff */
[----:B------:R-:W-:Y:S01]  /*5400*/  IMAD.MOV.U32 R8, RZ, RZ, 0x70 ;  /* 0x00000070ff087424 */ /* 0x000fe200078e00ff */
[----:B------:R2:W3:Y:S01]  /*5410*/  LDC.64 R14, c[0x4][R2] ;  /* 0x01000000020e7b82 */ /* 0x0004e20000000a00 */
[----:B------:R-:W4:Y:S01]  /*5420*/  LDCU.64 UR6, c[0x4][0x88] ;  /* 0x01001100ff0677ac */ /* 0x000f220008000a00 */
[----:B------:R-:W-:Y:S01]  /*5430*/  IMAD.MOV.U32 R13, RZ, RZ, RZ ;  /* 0x000000ffff0d7224 */ /* 0x000fe200078e00ff */
[----:B------:R-:W2:Y:S01]  /*5440*/  LDCU.64 UR4, c[0x4][0x8] ;  /* 0x01000100ff0477ac */ /* 0x000ea20008000a00 */
[----:B-1----:R-:W-:Y:S01]  /*5450*/  MOV R5, UR9 ;  /* 0x0000000900057c02 */ /* 0x002fe20008000f00 */
[----:B------:R-:W-:Y:S01]  /*5460*/  IMAD.U32 R4, RZ, RZ, UR8 ;  /* 0x00000008ff047e24 */ /* 0x000fe2000f8e00ff */
[----:B----4-:R-:W-:Y:S01]  /*5470*/  MOV R7, UR7 ;  /* 0x0000000700077c02 */ /* 0x010fe20008000f00 */
[----:B------:R-:W-:Y:S01]  /*5480*/  IMAD.U32 R6, RZ, RZ, UR6 ;  /* 0x00000006ff067e24 */ /* 0x000fe2000f8e00ff */
[----:B--2---:R-:W-:Y:S01]  /*5490*/  MOV R11, UR5 ;  /* 0x00000005000b7c02 */ /* 0x004fe20008000f00 */
[----:B------:R-:W-:Y:S02]  /*54a0*/  IMAD.U32 R10, RZ, RZ, UR4 ;  /* 0x00000004ff0a7e24 */ /* 0x000fe4000f8e00ff */
[----:B------:R-:W-:Y:S07]  /*54b0*/  LEPC R20, `(.L_x_87) ;  /* 0x000000001014794e */ /* 0x000fee0000000000 */
[----:B---3-5:R-:W-:Y:S05]  /*54c0*/  CALL.ABS.NOINC R14 ;  /* 0x000000000e007343 */ /* 0x028fea0003c00000 */
.L_x_87:
[----:B------:R-:W1:Y:S01]  /*54d0*/  LDCU.64 UR8, c[0x4][0x80] ;  /* 0x01001000ff0877ac */ /* 0x000e620008000a00 */
[----:B------:R-:W2:Y:S01]  /*54e0*/  LDC.64 R2, c[0x4][R2] ;  /* 0x0100000002027b82 */ /* 0x000ea20000000a00 */
[----:B------:R-:W-:Y:S02]  /*54f0*/  HFMA2 R12, -RZ, RZ, 0, 5.9604644775390625e-08 ;  /* 0x00000001ff0c7431 */ /* 0x000fe400000001ff */
[----:B------:R-:W-:Y:S02]  /*5500*/  IMAD.MOV.U32 R8, RZ, RZ, 0x70 ;  /* 0x00000070ff087424 */ /* 0x000fe400078e00ff */
[----:B------:R-:W-:Y:S01]  /*5510*/  IMAD.MOV.U32 R13, RZ, RZ, RZ ;  /* 0x000000ffff0d7224 */ /* 0x000fe200078e00ff */
[----:B------:R-:W3:Y:S01]  /*5520*/  LDCU.64 UR6, c[0x4][0x88] ;  /* 0x01001100ff0677ac */ /* 0x000ee20008000a00 */
[----:B------:R-:W4:Y:S01]  /*5530*/  LDCU.64 UR4, c[0x4][0x8] ;  /* 0x01000100ff0477ac */ /* 0x000f220008000a00 */
[----:B-1----:R-:W-:Y:S02]  /*5540*/  MOV R4, UR8 ;  /* 0x0000000800047c02 */ /* 0x002fe40008000f00 */
[----:B------:R-:W-:Y:S02]  /*5550*/  MOV R5, UR9 ;  /* 0x0000000900057c02 */ /* 0x000fe40008000f00 */
[----:B---3--:R-:W-:Y:S01]  /*5560*/  MOV R7, UR7 ;  /* 0x0000000700077c02 */ /* 0x008fe20008000f00 */
[----:B------:R-:W-:Y:S01]  /*5570*/  IMAD.U32 R6, RZ, RZ, UR6 ;  /* 0x00000006ff067e24 */ /* 0x000fe2000f8e00ff */
[----:B----4-:R-:W-:Y:S01]  /*5580*/  MOV R11, UR5 ;  /* 0x00000005000b7c02 */ /* 0x010fe20008000f00 */
[----:B------:R-:W-:Y:S02]  /*5590*/  IMAD.U32 R10, RZ, RZ, UR4 ;  /* 0x00000004ff0a7e24 */ /* 0x000fe4000f8e00ff */
[----:B------:R-:W-:Y:S07]  /*55a0*/  LEPC R20, `(.L_x_86) ;  /* 0x000000001014794e */ /* 0x000fee0000000000 */
[----:B--2---:R-:W-:Y:S05]  /*55b0*/  CALL.ABS.NOINC R2 ;  /* 0x0000000002007343 */ /* 0x004fea0003c00000 */
.L_x_86:
[----:B------:R-:W-:Y:S01]  /*55c0*/  ISETP.NE.U32.AND P4, PT, R82, RZ, PT ;  /* 0x000000ff5200720c */ /* 0x000fe20003f85070 */
[----:B------:R-:W-:Y:S01]  /*55d0*/  UISETP.NE.AND UP2, UPT, UR53, URZ, UPT ;  /* 0x000000ff3500728c */ /* 0x000fe2000bf45270 */
[----:B------:R-:W-:Y:S01]  /*55e0*/  ISETP.NE.U32.AND P2, PT, RZ, UR38, PT ;  /* 0x00000026ff007c0c */ /* 0x000fe2000bf45070 */
[----:B------:R-:W-:Y:S01]  /*55f0*/  UISETP.NE.U32.AND UP1, UPT, UR44, URZ, UPT ;  /* 0x000000ff2c00728c */ /* 0x000fe2000bf25070 */
[----:B------:R-:W-:Y:S01]  /*5600*/  ISETP.NE.AND.EX P4, PT, R83, RZ, PT, P4 ;  /* 0x000000ff5300720c */ /* 0x000fe20003f85340 */
[----:B------:R-:W-:Y:S01]  /*5610*/  UPLOP3.LUT UP0, UPT, UPT, UPT, UPT, 0x40, 0x4 ;  /* 0x000000000004789c */ /* 0x000fe20003f0e870 */
[----:B------:R-:W-:Y:S01]  /*5620*/  ISETP.NE.AND.EX P2, PT, RZ, UR39, PT, P2 ;  /* 0x00000027ff007c0c */ /* 0x000fe2000bf45320 */
[----:B------:R-:W-:Y:S01]  /*5630*/  UISETP.NE.AND.EX UP1, UPT, UR45, URZ, UPT, UP1 ;  /* 0x000000ff2d00728c */ /* 0x000fe2000bf25310 */
[----:B------:R-:W-:Y:S04]  /*5640*/  PLOP3.LUT P1, PT, PT, PT, UP2, 0x80, 0x8 ;  /* 0x000000000008781c */ /* 0x000fe80003f2f028 */
[----:B------:R-:W-:Y:S06]  /*5650*/  @UP2 UPLOP3.LUT UP0, UPT, UPT, UPT, UP1, 0x80, 0x8 ;  /* 0x000000000008289c */ /* 0x000fec0003f0f010 */
[----:B------:R-:W-:Y:S01]  /*5660*/  PLOP3.LUT P0, PT, PT, PT, UP0, 0x80, 0x8 ;  /* 0x000000000008781c */ /* 0x000fe20003f0f008 */
[----:B------:R-:W-:Y:S01]  /*5670*/  @!UPT UIADD3 URZ, UPT, UPT, URZ, URZ, URZ ;  /* 0x000000fffffff290 */ /* 0x000fe2000fffe0ff */
[----:B------:R-:W-:Y:S11]  /*5680*/  BRA.U !UP1, `(.L_x_88) ;  /* 0x0000000109387547 */ /* 0x000ff6000b800000 */
[----:B------:R-:W-:Y:S01]  /*5690*/  UISETP.NE.U32.AND UP0, UPT, UR38, URZ, UPT ;  /* 0x000000ff2600728c */ /* 0x000fe2000bf05070 */
[----:B------:R-:W-:Y:S02]  /*56a0*/  HFMA2 R0, -RZ, RZ, 0, 5.9604644775390625e-08 ;  /* 0x00000001ff007431 */ /* 0x000fe400000001ff */
[----:B------:R-:W-:Y:S01]  /*56b0*/  IMAD.MOV.U32 R88, RZ, RZ, 0x1 ;  /* 0x00000001ff587424 */ /* 0x000fe200078e00ff */
[----:B------:R-:W-:Y:S06]  /*56c0*/  UISETP.NE.AND.EX UP0, UPT, UR39, URZ, UPT, UP0 ;  /* 0x000000ff2700728c */ /* 0x000fec000bf05300 */
[----:B------:R-:W-:Y:S05]  /*56d0*/  PLOP3.LUT P3, PT, PT, PT, UP0, 0x80, 0x8 ;  /* 0x000000000008781c */ /* 0x000fea0003f6f008 */
[----:B------:R-:W1:Y:S01]  /*56e0*/  @UP0 LDCU.64 UR6, c[0x0][0x888] ;  /* 0x00011100ff0607ac */ /* 0x000e620008000a00 */
[----:B------:R-:W-:Y:S07]  /*56f0*/  @UP0 UIMAD UR4, UR36, UR44, URZ ;  /* 0x0000002c240402a4 */ /* 0x000fee000f8e02ff */
[----:B------:R-:W-:Y:S01]  /*5700*/  @!P3 PRMT R88, R0, 0x7610, R88 ;  /* 0x000076100058b816 */ /* 0x000fe20000000058 */
[----:B-1----:R-:W-:Y:S03]  /*5710*/  @UP0 UIMAD.WIDE UR6, UR4, 0x4, UR6 ;  /* 0x00000004040608a5 */ /* 0x002fe6000f8e0206 */
[----:B------:R-:W1:Y:S03]  /*5720*/  @!UP0 LDCU UR4, c[0x0][0x880] ;  /* 0x00011000ff0487ac */ /* 0x000e660008000800 */
[----:B------:R-:W-:Y:S01]  /*5730*/  IMAD.U32 R2, RZ, RZ, UR6 ;  /* 0x00000006ff027e24 */ /* 0x000fe2000f8e00ff */
[----:B------:R-:W-:Y:S05]  /*5740*/  MOV R3, UR7 ;  /* 0x0000000700037c02 */ /* 0x000fea0008000f00 */
[----:B-----5:R2:W5:Y:S02]  /*5750*/  @P3 LDG.E R49, desc[UR46][R2.64] ;  /* 0x0000002e02313981 */ /* 0x020564000c1e1900 */
[----:B-12---:R-:W-:Y:S02]  /*5760*/  @!P3 IMAD.U32 R49, RZ, RZ, UR4 ;  /* 0x00000004ff31be24 */ /* 0x006fe4000f8e00ff */
.L_x_88:
[----:B------:R-:W-:Y:S05]  /*5770*/  @!P4 BRA `(.L_x_89) ;  /* 0x000000000020c947 */ /* 0x000fea0003800000 */
[----:B------:R-:W-:Y:S04]  /*5780*/  ISETP.NE.U32.AND P3, PT, R80, RZ, PT ;  /* 0x000000ff5000720c */ /* 0x000fe80003f65070 */
[----:B------:R-:W-:Y:S11]  /*5790*/  ISETP.NE.AND.EX P3, PT, R81, RZ, PT, P3 ;  /* 0x000000ff5100720c */ /* 0x000ff60003f65330 */
[----:B------:R-:W-:Y:S02]  /*57a0*/  @!UPT UIADD3 URZ, UPT, UPT, URZ, URZ, URZ ;  /* 0x000000fffffff290 */ /* 0x000fe4000fffe0ff */
[----:B------:R-:W1:Y:S01]  /*57b0*/  @P3 LDC.64 R2, c[0x0][0x8a8] ;  /* 0x00022a00ff023b82 */ /* 0x000e620000000a00 */
[----:B------:R-:W-:Y:S04]  /*57c0*/  @P3 IMAD R0, R82, UR36, RZ ;  /* 0x0000002452003c24 */ /* 0x000fe8000f8e02ff */
[----:B-1----:R-:W-:Y:S05]  /*57d0*/  @P3 IMAD.WIDE R2, R0, 0x4, R2 ;  /* 0x0000000400023825 */ /* 0x002fea00078e0202 */
[----:B-----5:R1:W5:Y:S02]  /*57e0*/  @P3 LDG.E R47, desc[UR46][R2.64] ;  /* 0x0000002e022f3981 */ /* 0x020364000c1e1900 */
[----:B-1----:R-:W2:Y:S02]  /*57f0*/  @!P3 LDC R47, c[0x0][0x8a0] ;  /* 0x00022800ff2fbb82 */ /* 0x002ea40000000800 */
.L_x_89:
[----:B-----5:R-:W-:Y:S01]  /*5800*/  FSETP.NEU.AND P3, PT, R49, RZ, PT ;  /* 0x000000ff3100720b */ /* 0x020fe20003f6d000 */
[----:B------:R-:W-:Y:S01]  /*5810*/  ULOP3.LUT UR4, UR51, 0x1, URZ, 0x3c, !UPT ;  /* 0x0000000133047892 */ /* 0x000fe2000f8e3cff */
[----:B------:R-:W-:Y:S01]  /*5820*/  SEL R4, RZ, 0xffffffff, P2 ;  /* 0xffffffffff047807 */ /* 0x000fe20001000000 */
[----:B------:R-:W-:Y:S01]  /*5830*/  IMAD.U32 R72, RZ, RZ, UR56 ;  /* 0x00000038ff487e24 */ /* 0x000fe2000f8e00ff */
[----:B------:R-:W-:Y:S01]  /*5840*/  @P1 LOP3.LUT P2, RZ, R88, 0xff, RZ, 0xc0, !PT ;  /* 0x000000ff58ff1812 */ /* 0x000fe2000784c0ff */
[----:B------:R-:W-:Y:S01]  /*5850*/  IMAD.SHL.U32 R106, R94, 0x10, RZ ;  /* 0x000000105e6a7824 */ /* 0x000fe200078e00ff */
[----:B------:R-:W-:Y:S01]  /*5860*/  @P1 SEL R0, RZ, 0xffffffff, P3 ;  /* 0xffffffffff001807 */ /* 0x000fe20001800000 */
[----:B------:R-:W-:Y:S01]  /*5870*/  IMAD.U32 R107, RZ, RZ, UR4 ;  /* 0x00000004ff6b7e24 */ /* 0x000fe2000f8e00ff */
[----:B------:R-:W-:Y:S01]  /*5880*/  LEA R73, R45, UR48, 0x3 ;  /* 0x000000302d497c11 */ /* 0x000fe2000f8e18ff */
[----:B------:R-:W-:Y:S01]  /*5890*/  IMAD.SHL.U32 R72, R72, 0x2000, RZ ;  /* 0x0000200048487824 */ /* 0x000fe200078e00ff */
[----:B------:R-:W-:Y:S01]  /*58a0*/  @P0 SEL R0, R4, R0, !P2 ;  /* 0x0000000004000207 */ /* 0x000fe20005000000 */
[----:B------:R-:W-:Y:S01]  /*58b0*/  IMAD.SHL.U32 R105, R93, 0x10, RZ ;  /* 0x000000105d697824 */ /* 0x000fe200078e00ff */
[----:B------:R-:W-:Y:S01]  /*58c0*/  PLOP3.LUT P2, PT, PT, PT, UP1, 0x80, 0x8 ;  /* 0x000000000008781c */ /* 0x000fe20003f4f018 */
[----:B------:R-:W-:Y:S01]  /*58d0*/  IMAD.IADD R67, R99, 0x1, R72 ;  /* 0x0000000163437824 */ /* 0x000fe200078e0248 */
[----:B------:R-:W-:Y:S01]  /*58e0*/  @P1 LOP3.LUT R0, R0, 0x1, RZ, 0xc0, !PT ;  /* 0x0000000100001812 */ /* 0x000fe200078ec0ff */
[----:B------:R-:W-:Y:S01]  /*58f0*/  BSSY B1, `(.L_x_90) ;  /* 0x0000039000017945 */ /* 0x000fe20003800000 */
[----:B------:R-:W-:Y:S01]  /*5900*/  LOP3.LUT P4, R102, R88, 0xff, RZ, 0xc0, !PT ;  /* 0x000000ff58667812 */ /* 0x000fe2000788c0ff */
[----:B------:R-:W-:Y:S01]  /*5910*/  IMAD.IADD R66, R67, 0x1, R106 ;  /* 0x0000000143427824 */ /* 0x000fe200078e026a */
[----:B------:R-:W-:Y:S01]  /*5920*/  ISETP.NE.U32.OR P5, PT, R0, 0x1, !P1 ;  /* 0x000000010000780c */ /* 0x000fe20004fa5470 */
[----:B------:R-:W-:Y:S01]  /*5930*/  IMAD.U32 R0, RZ, RZ, UR56 ;  /* 0x00000038ff007e24 */ /* 0x000fe2000f8e00ff */
[----:B------:R-:W-:Y:S01]  /*5940*/  SEL R3, RZ, 0xffffffff, P3 ;  /* 0xffffffffff037807 */ /* 0x000fe20001800000 */
[----:B------:R-:W-:Y:S01]  /*5950*/  IMAD.MOV.U32 R75, RZ, RZ, 0x1 ;  /* 0x00000001ff4b7424 */ /* 0x000fe200078e00ff */
[----:B------:R-:W-:Y:S01]  /*5960*/  P2R R104, PR, RZ, 0x20 ;  /* 0x00000020ff687803 */ /* 0x000fe20000000000 */
[----:B------:R-:W-:Y:S01]  /*5970*/  IMAD R48, R45, 0x40, R46 ;  /* 0x000000402d307824 */ /* 0x000fe200078e022e */
[----:B------:R-:W-:Y:S01]  /*5980*/  LEA R0, R0, UR48, 0x3 ;  /* 0x0000003000007c11 */ /* 0x000fe2000f8e18ff */
[----:B------:R-:W-:Y:S01]  /*5990*/  IMAD.U32 R74, RZ, RZ, UR56 ;  /* 0x00000038ff4a7e24 */ /* 0x000fe2000f8e00ff */
[----:B------:R-:W-:Y:S02]  /*59a0*/  @P2 SEL R3, R4, R3, !P4 ;  /* 0x0000000304032207 */ /* 0x000fe40006000000 */
[----:B------:R-:W-:Y:S02]  /*59b0*/  CS2R R78, SRZ ;  /* 0x00000000004e7805 */ /* 0x000fe4000001ff00 */
[----:B------:R-:W-:Y:S02]  /*59c0*/  CS2R R76, SRZ ;  /* 0x00000000004c7805 */ /* 0x000fe4000001ff00 */
[----:B------:R-:W-:Y:S02]  /*59d0*/  CS2R R70, SRZ ;  /* 0x0000000000467805 */ /* 0x000fe4000001ff00 */
[----:B------:R-:W-:Y:S02]  /*59e0*/  LOP3.LUT R3, R3, 0x1, RZ, 0xc0, !PT ;  /* 0x0000000103037812 */ /* 0x000fe400078ec0ff */
[----:B------:R-:W-:Y:S02]  /*59f0*/  CS2R R68, SRZ ;  /* 0x0000000000447805 */ /* 0x000fe4000001ff00 */
[----:B------:R-:W-:Y:S02]  /*5a00*/  @P5 SHF.L.U32 R2, R107, 0x1f, RZ ;  /* 0x0000001f6b025819 */ /* 0x000fe400000006ff */
[----:B------:R-:W-:Y:S02]  /*5a10*/  CS2R R62, SRZ ;  /* 0x00000000003e7805 */ /* 0x000fe4000001ff00 */
[----:B------:R-:W-:Y:S02]  /*5a20*/  ISETP.NE.U32.AND P2, PT, R3, 0x1, PT ;  /* 0x000000010300780c */ /* 0x000fe40003f45070 */
[----:B------:R-:W-:Y:S01]  /*5a30*/  CS2R R60, SRZ ;  /* 0x00000000003c7805 */ /* 0x000fe2000001ff00 */
[----:B------:R1:W3:Y:S01]  /*5a40*/  @P5 SYNCS.PHASECHK.TRANS64.TRYWAIT P1, [R0+URZ+0x80], R2 ;  /* 0x00008002000055a7 */ /* 0x0002e200080211ff */
[----:B------:R-:W-:Y:S02]  /*5a50*/  CS2R R58, SRZ ;  /* 0x00000000003a7805 */ /* 0x000fe4000001ff00 */
[----:B------:R-:W-:Y:S02]  /*5a60*/  P2R R108, PR, RZ, 0x4 ;  /* 0x00000004ff6c7803 */ /* 0x000fe40000000000 */
[----:B------:R-:W-:Y:S01]  /*5a70*/  CS2R R56, SRZ ;  /* 0x0000000000387805 */ /* 0x000fe2000001ff00 */
[----:B------:R-:W-:Y:S02]  /*5a80*/  IMAD.IADD R65, R67, 0x1, R105 ;  /* 0x0000000143417824 */ /* 0x000fe400078e0269 */
[----:B------:R-:W-:Y:S01]  /*5a90*/  IMAD.IADD R64, R98, 0x1, R66 ;  /* 0x0000000162407824 */ /* 0x000fe200078e0242 */
[----:B-1----:R-:W-:Y:S04]  /*5aa0*/  SHF.L.U32 R2, R97, 0x1f, RZ ;  /* 0x0000001f61027819 */ /* 0x002fe800000006ff */
[----:B------:R1:W4:Y:S01]  /*5ab0*/  SYNCS.PHASECHK.TRANS64.TRYWAIT P0, [R73+URZ+0xe0], R2 ;  /* 0x0000e002490075a7 */ /* 0x00032200080011ff */
[----:B---3--:R-:W-:Y:S01]  /*5ac0*/  @P5 SEL R75, RZ, 0x1, !P1 ;  /* 0x00000001ff4b5807 */ /* 0x008fe20004800000 */
[----:B-1----:R-:W-:Y:S06]  /*5ad0*/  @!P5 BRA `(.L_x_91) ;  /* 0x000000000068d947 */ /* 0x002fec0003800000 */
[----:B------:R-:W-:Y:S01]  /*5ae0*/  ISETP.NE.AND P1, PT, R75, RZ, PT ;  /* 0x000000ff4b00720c */ /* 0x000fe20003f25270 */
[----:B------:R-:W-:Y:S01]  /*5af0*/  BSSY B0, `(.L_x_92) ;  /* 0x000000d000007945 */ /* 0x000fe20003800000 */
[----:B------:R-:W-:Y:S02]  /*5b00*/  CS2R R58, SRZ ;  /* 0x00000000003a7805 */ /* 0x000fe4000001ff00 */
[----:B------:R-:W-:Y:S02]  /*5b10*/  CS2R R56, SRZ ;  /* 0x0000000000387805 */ /* 0x000fe4000001ff00 */
[----:B------:R-:W-:Y:S02]  /*5b20*/  CS2R R62, SRZ ;  /* 0x00000000003e7805 */ /* 0x000fe4000001ff00 */
[----:B------:R-:W-:Y:S02]  /*5b30*/  CS2R R60, SRZ ;  /* 0x00000000003c7805 */ /* 0x000fe4000001ff00 */
[----:B------:R-:W-:Y:S02]  /*5b40*/  CS2R R70, SRZ ;  /* 0x0000000000467805 */ /* 0x000fe4000001ff00 */
[----:B------:R-:W-:Y:S02]  /*5b50*/  CS2R R68, SRZ ;  /* 0x0000000000447805 */ /* 0x000fe4000001ff00 */
[----:B------:R-:W-:Y:S02]  /*5b60*/  CS2R R78, SRZ ;  /* 0x00000000004e7805 */ /* 0x000fe4000001ff00 */
[----:B------:R-:W-:Y:S01]  /*5b70*/  CS2R R76, SRZ ;  /* 0x00000000004c7805 */ /* 0x000fe2000001ff00 */
[----:B------:R-:W-:Y:S06]  /*5b80*/  @P1 BRA `(.L_x_93) ;  /* 0x00000000000c1947 */ /* 0x000fec0003800000 */
[----:B------:R-:W-:Y:S04]  /*5b90*/  SHF.L.U32 R3, R107, 0x1f, RZ ;  /* 0x0000001f6b037819 */ /* 0x000fe800000006ff */
[----:B------:R-:W1:Y:S02]  /*5ba0*/  SYNCS.PHASECHK.TRANS64.TRYWAIT P1, [R0+URZ+0x80], R3 ;  /* 0x00008003000075a7 */ /* 0x000e6400080211ff */
[----:B-1----:R-:W-:Y:S05]  /*5bb0*/  @!P1 BRA `(.L_x_94) ;  /* 0x0000002400a89947 */ /* 0x002fea0003800000 */
.L_x_93:
[----:B------:R-:W-:Y:S05]  /*5bc0*/  BSYNC B0 ;  /* 0x0000000000007941 */ /* 0x000fea0003800000 */
.L_x_92:
[----:B------:R-:W-:Y:S01]  /*5bd0*/  ISETP.NE.AND P1, PT, R108, RZ, PT ;  /* 0x000000ff6c00720c */ /* 0x000fe20003f25270 */
[----:B------:R-:W-:Y:S04]  /*5be0*/  UIADD3 UR5, UPT, UPT, UR56, 0x1, URZ ;  /* 0x0000000138057890 */ /* 0x000fe8000fffe0ff */
[----:B------:R-:W-:Y:S04]  /*5bf0*/  UISETP.NE.AND UP0, UPT, UR5, 0x3, UPT ;  /* 0x000000030500788c */ /* 0x000fe8000bf05270 */
[----:B------:R-:W-:Y:S02]  /*5c00*/  USEL UR4, URZ, 0x1, UP0 ;  /* 0x00000001ff047887 */ /* 0x000fe40008000000 */
[----:B------:R-:W-:Y:S02]  /*5c10*/  USEL UR5, UR5, URZ, UP0 ;  /* 0x000000ff05057287 */ /* 0x000fe40008000000 */
[----:B------:R3:W1:Y:S02]  /*5c20*/  @P1 LDS.128 R56, [R67] ;  /* 0x0000000043381984 */ /* 0x0006640000000c00 */
[----:B------:R-:W-:Y:S02]  /*5c30*/  LOP3.LUT R107, R107, UR4, RZ, 0x3c, !PT ;  /* 0x000000046b6b7c12 */ /* 0x000fe4000f8e3cff */
[----:B------:R3:W1:Y:S01]  /*5c40*/  @P1 LDS.128 R60, [R66+0x10] ;  /* 0x00001000423c1984 */ /* 0x0006620000000c00 */
[----:B------:R-:W-:Y:S03]  /*5c50*/  IMAD.U32 R74, RZ, RZ, UR5 ;  /* 0x00000005ff4a7e24 */ /* 0x000fe6000f8e00ff */
[----:B------:R3:W1:Y:S04]  /*5c60*/  @P1 LDS.128 R68, [R65+0x20] ;  /* 0x0000200041441984 */ /* 0x0006680000000c00 */
[----:B------:R3:W1:Y:S02]  /*5c70*/  @P1 LDS.128 R76, [R64+0x10] ;  /* 0x00001000404c1984 */ /* 0x0006640000000c00 */
.L_x_91:
[----:B------:R-:W-:Y:S05]  /*5c80*/  BSYNC B1 ;  /* 0x0000000000017941 */ /* 0x000fea0003800000 */
.L_x_90:
[----:B-1----:R-:W-:Y:S04]  /*5c90*/  SHF.R.U32.HI R0, RZ, 0x15, R48 ;  /* 0x00000015ff007819 */ /* 0x002fe80000011630 */
[----:B------:R-:W-:Y:S01]  /*5ca0*/  LOP3.LUT P1, RZ, R0, 0x3, R92, 0x48, !PT ;  /* 0x0000000300ff7812 */ /* 0x000fe2000782485c */
[----:B------:R-:W-:Y:S01]  /*5cb0*/  @!UPT UIADD3 URZ, UPT, UPT, URZ, URZ, URZ ;  /* 0x000000fffffff290 */ /* 0x000fe2000fffe0ff */
[----:B----4-:R-:W-:Y:S11]  /*5cc0*/  @P0 BRA `(.L_x_95) ;  /* 0x0000000000080947 */ /* 0x010ff60003800000 */
[----:B------:R-:W1:Y:S02]  /*5cd0*/  SYNCS.PHASECHK.TRANS64.TRYWAIT P0, [R73+URZ+0xe0], R2 ;  /* 0x0000e002490075a7 */ /* 0x000e6400080011ff */
[----:B-1----:R-:W-:Y:S05]  /*5ce0*/  @!P0 BRA `(.L_x_96) ;  /* 0x0000002400708947 */ /* 0x002fea0003800000 */
.L_x_95:
[----:B------:R-:W-:Y:S05]  /*5cf0*/  @!P1 BRA `(.L_x_97) ;  /* 0x0000000000409947 */ /* 0x000fea0003800000 */
[----:B------:R-:W4:Y:S01]  /*5d00*/  LDCU.64 UR8, c[0x4][0x70] ;  /* 0x01000e00ff0877ac */ /* 0x000f220008000a00 */
[----:B------:R-:W-:Y:S01]  /*5d10*/  MOV R3, 0x0 ;  /* 0x0000000000037802 */ /* 0x000fe20000000f00 */
[----:B------:R-:W-:Y:S02]  /*5d20*/  HFMA2 R12, -RZ, RZ, 0, 5.9604644775390625e-08 ;  /* 0x00000001ff0c7431 */ /* 0x000fe400000001ff */
[----:B------:R-:W-:Y:S02]  /*5d30*/  IMAD.MOV.U32 R8, RZ, RZ, 0x192 ;  /* 0x00000192ff087424 */ /* 0x000fe400078e00ff */
[----:B------:R-:W-:Y:S01]  /*5d40*/  IMAD.MOV.U32 R13, RZ, RZ, RZ ;  /* 0x000000ffff0d7224 */ /* 0x000fe200078e00ff */
[----:B------:R-:W5:Y:S01]  /*5d50*/  LDCU.64 UR6, c[0x4][0x78] ;  /* 0x01000f00ff0677ac */ /* 0x000f620008000a00 */
[----:B-1----:R-:W1:Y:S01]  /*5d60*/  LDC.64 R2, c[0x4][R3] ;  /* 0x0100000003027b82 */ /* 0x002e620000000a00 */
[----:B------:R-:W2:Y:S01]  /*5d70*/  LDCU.64 UR4, c[0x4][0x10] ;  /* 0x01000200ff0477ac */ /* 0x000ea20008000a00 */
[----:B----4-:R-:W-:Y:S01]  /*5d80*/  MOV R5, UR9 ;  /* 0x0000000900057c02 */ /* 0x010fe20008000f00 */
[----:B------:R-:W-:Y:S01]  /*5d90*/  IMAD.U32 R4, RZ, RZ, UR8 ;  /* 0x00000008ff047e24 */ /* 0x000fe2000f8e00ff */
[----:B-----5:R-:W-:Y:S01]  /*5da0*/  MOV R7, UR7 ;  /* 0x0000000700077c02 */ /* 0x020fe20008000f00 */
[----:B------:R-:W-:Y:S01]  /*5db0*/  IMAD.U32 R6, RZ, RZ, UR6 ;  /* 0x00000006ff067e24 */ /* 0x000fe2000f8e00ff */
[----:B--2---:R-:W-:Y:S01]  /*5dc0*/  MOV R11, UR5 ;  /* 0x00000005000b7c02 */ /* 0x004fe20008000f00 */
[----:B------:R-:W-:Y:S02]  /*5dd0*/  IMAD.U32 R10, RZ, RZ, UR4 ;  /* 0x00000004ff0a7e24 */ /* 0x000fe4000f8e00ff */
[----:B------:R-:W-:Y:S07]  /*5de0*/  LEPC R20, `(.L_x_97) ;  /* 0x000000001014794e */ /* 0x000fee0000000000 */
[----:B-1-3--:R-:W-:Y:S05]  /*5df0*/  CALL.ABS.NOINC R2 ;  /* 0x0000000002007343 */ /* 0x00afea0003c00000 */
.L_x_97:
[----:B------:R-:W-:Y:S05]  /*5e00*/  WARPSYNC.ALL ;  /* 0x0000000000007948 */ /* 0x000fea0003800000 */
[----:B------:R-:W-:Y:S01]  /*5e10*/  R2UR UR4, R48 ;  /* 0x00000000300472ca */ /* 0x000fe200000e0000 */
[--C-:B------:R-:W-:Y:S01]  /*5e20*/  HADD2.F32 R50, -RZ, R56.reuse.H0_H0 ;  /* 0x20000038ff327230 */ /* 0x100fe20000004100 */
[----:B------:R-:W-:Y:S01]  /*5e30*/  ISETP.NE.AND P0, PT, R100, RZ, PT ;  /* 0x000000ff6400720c */ /* 0x000fe20003f05270 */
[----:B------:R-:W-:Y:S01]  /*5e40*/  HADD2.F32 R51, -RZ, R56.H1_H1 ;  /* 0x30000038ff337230 */ /* 0x000fe20000004100 */
[----:B------:R-:W-:Y:S01]  /*5e50*/  BSSY.RECONVERGENT B0, `(.L_x_98) ;  /* 0x0000083000007945 */ /* 0x000fe20003800200 */
[--C-:B------:R-:W-:Y:S08]  /*5e60*/  HADD2.F32 R52, -RZ, R57.reuse.H0_H0 ;  /* 0x20000039ff347230 */ /* 0x100ff00000004100 */
[----:B------:R-:W2:Y:S02]  /*5e70*/  LDTM.x32 R4, tmem[UR4] ;  /* 0x00000004000479ee */ /* 0x000ea400082c0000 */
[C---:B--2---:R-:W-:Y:S01]  /*5e80*/  FMUL R0, R47.reuse, R4 ;  /* 0x000000042f007220 */ /* 0x044fe20000400000 */
[C---:B-1----:R-:W-:Y:S01]  /*5e90*/  FMUL R2, R47.reuse, R5 ;  /* 0x000000052f027220 */ /* 0x042fe20000400000 */
[C---:B------:R-:W-:Y:S01]  /*5ea0*/  FMUL R4, R47.reuse, R8 ;  /* 0x000000082f047220 */ /* 0x040fe20000400000 */
[----:B------:R-:W-:Y:S01]  /*5eb0*/  FMUL R3, R47, R6 ;  /* 0x000000062f037220 */ /* 0x000fe20000400000 */
[C---:B------:R-:W-:Y:S01]  /*5ec0*/  FFMA R0, R49.reuse, R50, R0 ;  /* 0x0000003231007223 */ /* 0x040fe20000000000 */
[----:B------:R-:W-:Y:S01]  /*5ed0*/  FFMA R2, R49, R51, R2 ;  /* 0x0000003331027223 */ /* 0x000fe20000000002 */
[C---:B------:R-:W-:Y:S01]  /*5ee0*/  FMUL R5, R47.reuse, R9 ;  /* 0x000000092f057220 */ /* 0x040fe20000400000 */
        /* <DEDUP_REMOVED lines=16> */
[----:B------:R-:W-:Y:S02]  /*5ff0*/  HADD2.F32 R32, -RZ, R57.H1_H1 ;  /* 0x30000039ff207230 */ /* 0x000fe40000004100 */
[C---:B------:R-:W-:Y:S01]  /*6000*/  FMUL R26, R47.reuse, R30 ;  /* 0x0000001e2f1a7220 */ /* 0x040fe20000400000 */
[----:B------:R-:W-:Y:S01]  /*6010*/  FMUL R29, R47, R33 ;  /* 0x000000212f1d7220 */ /* 0x000fe20000400000 */
[--C-:B------:R-:W-:Y:S02]  /*6020*/  HADD2.F32 R33, -RZ, R58.reuse.H0_H0 ;  /* 0x2000003aff217230 */ /* 0x100fe40000004100 */
[----:B------:R-:W-:Y:S01]  /*6030*/  FFMA R3, R49, R52, R3 ;  /* 0x0000003431037223 */ /* 0x000fe20000000003 */
[C---:B------:R-:W-:Y:S01]  /*6040*/  FMUL R7, R47.reuse, R7 ;  /* 0x000000072f077220 */ /* 0x040fe20000400000 */
[----:B------:R-:W-:Y:S01]  /*6050*/  FMUL R30, R47, R34 ;  /* 0x000000222f1e7220 */ /* 0x000fe20000400000 */
[----:B------:R-:W-:Y:S01]  /*6060*/  HADD2.F32 R34, -RZ, R58.H1_H1 ;  /* 0x3000003aff227230 */ /* 0x000fe20000004100 */
[----:B------:R-:W-:Y:S01]  /*6070*/  F2FP.F16.F32.PACK_AB R52, R2, R0 ;  /* 0x000000000234723e */ /* 0x000fe200000000ff */
[--C-:B------:R-:W-:Y:S02]  /*6080*/  HADD2.F32 R0, -RZ, R59.reuse.H0_H0 ;  /* 0x2000003bff007230 */ /* 0x100fe40000004100 */
[C---:B------:R-:W-:Y:S01]  /*6090*/  FFMA R7, R49.reuse, R32, R7 ;  /* 0x0000002031077223 */ /* 0x040fe20000000007 */
[----:B------:R-:W-:Y:S02]  /*60a0*/  HADD2.F32 R2, -RZ, R59.H1_H1 ;  /* 0x3000003bff027230 */ /* 0x000fe40000004100 */
[C---:B------:R-:W-:Y:S01]  /*60b0*/  FFMA R4, R49.reuse, R33, R4 ;  /* 0x0000002131047223 */ /* 0x040fe20000000004 */
[C---:B------:R-:W-:Y:S01]  /*60c0*/  FFMA R5, R49.reuse, R34, R5 ;  /* 0x0000002231057223 */ /* 0x040fe20000000005 */
[----:B------:R-:W-:Y:S01]  /*60d0*/  FFMA R6, R49, R0, R6 ;  /* 0x0000000031067223 */ /* 0x000fe20000000006 */
[--C-:B------:R-:W-:Y:S02]  /*60e0*/  HADD2.F32 R0, -RZ, R60.reuse.H0_H0 ;  /* 0x2000003cff007230 */ /* 0x100fe40000004100 */
[----:B------:R-:W-:Y:S01]  /*60f0*/  FMUL R11, R47, R11 ;  /* 0x0000000b2f0b7220 */ /* 0x000fe20000400000 */
[----:B------:R-:W-:Y:S01]  /*6100*/  F2FP.F16.F32.PACK_AB R53, R7, R3 ;  /* 0x000000030735723e */ /* 0x000fe200000000ff */
[--C-:B------:R-:W-:Y:S02]  /*6110*/  HADD2.F32 R3, -RZ, R61.reuse.H0_H0 ;  /* 0x2000003dff037230 */ /* 0x100fe40000004100 */
[----:B------:R-:W-:Y:S01]  /*6120*/  FMUL R15, R47, R15 ;  /* 0x0000000f2f0f7220 */ /* 0x000fe20000400000 */
[C---:B------:R-:W-:Y:S01]  /*6130*/  FFMA R11, R49.reuse, R2, R11 ;  /* 0x00000002310b7223 */ /* 0x040fe2000000000b */
[----:B------:R-:W-:Y:S02]  /*6140*/  HADD2.F32 R2, -RZ, R60.H1_H1 ;  /* 0x3000003cff027230 */ /* 0x000fe40000004100 */
[----:B------:R-:W-:Y:S01]  /*6150*/  FFMA R8, R49, R0, R8 ;  /* 0x0000000031087223 */ /* 0x000fe20000000008 */
[----:B------:R-:W-:Y:S02]  /*6160*/  HADD2.F32 R0, -RZ, R61.H1_H1 ;  /* 0x3000003dff007230 */ /* 0x000fe40000004100 */
[C---:B------:R-:W-:Y:S01]  /*6170*/  FMUL R19, R47.reuse, R19 ;  /* 0x000000132f137220 */ /* 0x040fe20000400000 */
[----:B------:R-:W-:Y:S01]  /*6180*/  FMUL R23, R47, R23 ;  /* 0x000000172f177220 */ /* 0x000fe20000400000 */
[C---:B------:R-:W-:Y:S01]  /*6190*/  FFMA R9, R49.reuse, R2, R9 ;  /* 0x0000000231097223 */ /* 0x040fe20000000009 */
[C---:B------:R-:W-:Y:S01]  /*61a0*/  FFMA R10, R49.reuse, R3, R10 ;  /* 0x00000003310a7223 */ /* 0x040fe2000000000a */
[----:B------:R-:W-:Y:S01]  /*61b0*/  FFMA R15, R49, R0, R15 ;  /* 0x00000000310f7223 */ /* 0x000fe2000000000f */
[--C-:B------:R-:W-:Y:S02]  /*61c0*/  HADD2.F32 R2, -RZ, R62.reuse.H0_H0 ;  /* 0x2000003eff027230 */ /* 0x100fe40000004100 */
[----:B------:R-:W-:Y:S01]  /*61d0*/  FMUL R27, R47, R27 ;  /* 0x0000001b2f1b7220 */ /* 0x000fe20000400000 */
[----:B------:R-:W-:Y:S01]  /*61e0*/  HADD2.F32 R0, -RZ, R62.H1_H1 ;  /* 0x3000003eff007230 */ /* 0x000fe20000004100 */
[----:B------:R-:W-:Y:S01]  /*61f0*/  F2FP.F16.F32.PACK_AB R54, R5, R4 ;  /* 0x000000040536723e */ /* 0x000fe200000000ff */
[--C-:B------:R-:W-:Y:S02]  /*6200*/  HADD2.F32 R3, -RZ, R63.reuse.H0_H0 ;  /* 0x2000003fff037230 */ /* 0x100fe40000004100 */
[C---:B------:R-:W-:Y:S01]  /*6210*/  FFMA R12, R49.reuse, R2, R12 ;  /* 0x00000002310c7223 */ /* 0x040fe2000000000c */
[--C-:B------:R-:W-:Y:S02]  /*6220*/  HADD2.F32 R2, -RZ, R68.reuse.H0_H0 ;  /* 0x20000044ff027230 */ /* 0x100fe40000004100 */
[C---:B------:R-:W-:Y:S01]  /*6230*/  FFMA R13, R49.reuse, R0, R13 ;  /* 0x00000000310d7223 */ /* 0x040fe2000000000d */
[----:B------:R-:W-:Y:S02]  /*6240*/  HADD2.F32 R0, -RZ, R63.H1_H1 ;  /* 0x3000003fff007230 */ /* 0x000fe40000004100 */
[----:B------:R-:W-:Y:S01]  /*6250*/  FFMA R14, R49, R3, R14 ;  /* 0x00000003310e7223 */ /* 0x000fe2000000000e */
[----:B------:R-:W-:Y:S01]  /*6260*/  HADD2.F32 R3, -RZ, R68.H1_H1 ;  /* 0x30000044ff037230 */ /* 0x000fe20000004100 */
[----:B------:R-:W-:Y:S01]  /*6270*/  F2FP.F16.F32.PACK_AB R55, R11, R6 ;  /* 0x000000060b37723e */ /* 0x000fe200000000ff */
[----:B------:R-:W-:Y:S01]  /*6280*/  FMUL R31, R47, R31 ;  /* 0x0000001f2f1f7220 */ /* 0x000fe20000400000 */
[C---:B------:R-:W-:Y:S01]  /*6290*/  FFMA R19, R49.reuse, R0, R19 ;  /* 0x0000000031137223 */ /* 0x040fe20000000013 */
[--C-:B------:R-:W-:Y:S02]  /*62a0*/  HADD2.F32 R0, -RZ, R69.reuse.H0_H0 ;  /* 0x20000045ff007230 */ /* 0x100fe40000004100 */
[C---:B------:R-:W-:Y:S01]  /*62b0*/  FFMA R16, R49.reuse, R2, R16 ;  /* 0x0000000231107223 */ /* 0x040fe20000000010 */
[----:B------:R1:W-:Y:S01]  /*62c0*/  STS.128 [R67], R52 ;  /* 0x0000003443007388 */ /* 0x0003e20000000c00 */
[C---:B------:R-:W-:Y:S01]  /*62d0*/  FFMA R17, R49.reuse, R3, R17 ;  /* 0x0000000331117223 */ /* 0x040fe20000000011 */
[----:B------:R-:W-:Y:S02]  /*62e0*/  HADD2.F32 R2, -RZ, R69.H1_H1 ;  /* 0x30000045ff027230 */ /* 0x000fe40000004100 */
[----:B------:R-:W-:Y:S01]  /*62f0*/  FFMA R18, R49, R0, R18 ;  /* 0x0000000031127223 */ /* 0x000fe20000000012 */
[--C-:B------:R-:W-:Y:S01]  /*6300*/  HADD2.F32 R0, -RZ, R70.reuse.H0_H0 ;  /* 0x20000046ff007230 */ /* 0x100fe20000004100 */
[----:B------:R-:W-:Y:S01]  /*6310*/  F2FP.F16.F32.PACK_AB R8, R9, R8 ;  /* 0x000000080908723e */ /* 0x000fe200000000ff */
[--C-:B------:R-:W-:Y:S02]  /*6320*/  HADD2.F32 R3, -RZ, R71.reuse.H0_H0 ;  /* 0x20000047ff037230 */ /* 0x100fe40000004100 */
[C---:B------:R-:W-:Y:S01]  /*6330*/  FFMA R23, R49.reuse, R2, R23 ;  /* 0x0000000231177223 */ /* 0x040fe20000000017 */
[----:B------:R-:W-:Y:S02]  /*6340*/  HADD2.F32 R2, -RZ, R70.H1_H1 ;  /* 0x30000046ff027230 */ /* 0x000fe40000004100 */
[----:B------:R-:W-:Y:S01]  /*6350*/  FFMA R20, R49, R0, R20 ;  /* 0x0000000031147223 */ /* 0x000fe20000000014 */
[----:B------:R-:W-:Y:S01]  /*6360*/  HADD2.F32 R0, -RZ, R71.H1_H1 ;  /* 0x30000047ff007230 */ /* 0x000fe20000004100 */
[----:B------:R-:W-:Y:S01]  /*6370*/  F2FP.F16.F32.PACK_AB R9, R15, R10 ;  /* 0x0000000a0f09723e */ /* 0x000fe200000000ff */
[----:B------:R-:W-:Y:S02]  /*6380*/  HADD2.F32 R4, -RZ, R79.H0_H0 ;  /* 0x2000004fff047230 */ /* 0x000fe40000004100 */
[C---:B------:R-:W-:Y:S01]  /*6390*/  FFMA R21, R49.reuse, R2, R21 ;  /* 0x0000000231157223 */ /* 0x040fe20000000015 */
[C---:B------:R-:W-:Y:S01]  /*63a0*/  FFMA R22, R49.reuse, R3, R22 ;  /* 0x0000000331167223 */ /* 0x040fe20000000016 */
[----:B------:R-:W-:Y:S01]  /*63b0*/  FFMA R27, R49, R0, R27 ;  /* 0x00000000311b7223 */ /* 0x000fe2000000001b */
[--C-:B------:R-:W-:Y:S01]  /*63c0*/  HADD2.F32 R2, -RZ, R76.reuse.H0_H0 ;  /* 0x2000004cff027230 */ /* 0x100fe20000004100 */
[----:B------:R-:W-:Y:S01]  /*63d0*/  F2FP.F16.F32.PACK_AB R10, R13, R12 ;  /* 0x0000000c0d0a723e */ /* 0x000fe200000000ff */
[----:B------:R-:W-:Y:S01]  /*63e0*/  HADD2.F32 R0, -RZ, R76.H1_H1 ;  /* 0x3000004cff007230 */ /* 0x000fe20000004100 */
[----:B------:R-:W-:Y:S01]  /*63f0*/  F2FP.F16.F32.PACK_AB R11, R19, R14 ;  /* 0x0000000e130b723e */ /* 0x000fe200000000ff */
[--C-:B------:R-:W-:Y:S02]  /*6400*/  HADD2.F32 R3, -RZ, R77.reuse.H0_H0 ;  /* 0x2000004dff037230 */ /* 0x100fe40000004100 */
[C---:B------:R-:W-:Y:S01]  /*6410*/  FFMA R24, R49.reuse, R2, R24 ;  /* 0x0000000231187223 */ /* 0x040fe20000000018 */
[--C-:B------:R-:W-:Y:S02]  /*6420*/  HADD2.F32 R2, -RZ, R78.reuse.H0_H0 ;  /* 0x2000004eff027230 */ /* 0x100fe40000004100 */
[C---:B------:R-:W-:Y:S01]  /*6430*/  FFMA R25, R49.reuse, R0, R25 ;  /* 0x0000000031197223 */ /* 0x040fe20000000019 */
[----:B------:R1:W-:Y:S01]  /*6440*/  STS.128 [R66+0x10], R8 ;  /* 0x0000100842007388 */ /* 0x0003e20000000c00 */
[----:B------:R-:W-:Y:S02]  /*6450*/  HADD2.F32 R0, -RZ, R77.H1_H1 ;  /* 0x3000004dff007230 */ /* 0x000fe40000004100 */
[----:B------:R-:W-:Y:S01]  /*6460*/  FFMA R26, R49, R3, R26 ;  /* 0x00000003311a7223 */ /* 0x000fe2000000001a */
[----:B------:R-:W-:Y:S01]  /*6470*/  HADD2.F32 R3, -RZ, R78.H1_H1 ;  /* 0x3000004eff037230 */ /* 0x000fe20000004100 */
[----:B------:R-:W-:Y:S01]  /*6480*/  F2FP.F16.F32.PACK_AB R16, R17, R16 ;  /* 0x000000101110723e */ /* 0x000fe200000000ff */
[----:B------:R-:W-:Y:S01]  /*6490*/  HADD2.F32 R5, -RZ, R79.H1_H1 ;  /* 0x3000004fff057230 */ /* 0x000fe20000004100 */
[----:B------:R-:W-:Y:S01]  /*64a0*/  F2FP.F16.F32.PACK_AB R17, R23, R18 ;  /* 0x000000121711723e */ /* 0x000fe200000000ff */
[----:B------:R-:W-:Y:S01]  /*64b0*/  FFMA R31, R49, R0, R31 ;  /* 0x00000000311f7223 */ /* 0x000fe2000000001f */
[----:B------:R-:W-:Y:S01]  /*64c0*/  FMUL R35, R47, R35 ;  /* 0x000000232f237220 */ /* 0x000fe20000400000 */
[----:B------:R-:W-:Y:S01]  /*64d0*/  F2FP.F16.F32.PACK_AB R18, R21, R20 ;  /* 0x000000141512723e */ /* 0x000fe200000000ff */
[----:B------:R-:W-:Y:S01]  /*64e0*/  FFMA R28, R49, R2, R28 ;  /* 0x00000002311c7223 */ /* 0x000fe2000000001c */
[----:B------:R-:W-:Y:S01]  /*64f0*/  F2FP.F16.F32.PACK_AB R19, R27, R22 ;  /* 0x000000161b13723e */ /* 0x000fe200000000ff */
[C---:B------:R-:W-:Y:S01]  /*6500*/  FFMA R29, R49.reuse, R3, R29 ;  /* 0x00000003311d7223 */ /* 0x040fe2000000001d */
[C---:B------:R-:W-:Y:S01]  /*6510*/  FFMA R30, R49.reuse, R4, R30 ;  /* 0x00000004311e7223 */ /* 0x040fe2000000001e */
[----:B------:R-:W-:Y:S01]  /*6520*/  FFMA R35, R49, R5, R35 ;  /* 0x0000000531237223 */ /* 0x000fe20000000023 */
[----:B------:R-:W-:Y:S01]  /*6530*/  F2FP.F16.F32.PACK_AB R24, R25, R24 ;  /* 0x000000181918723e */ /* 0x000fe200000000ff */
[----:B------:R1:W-:Y:S01]  /*6540*/  STS.128 [R65+0x20], R16 ;  /* 0x0000201041007388 */ /* 0x0003e20000000c00 */
[----:B------:R-:W-:Y:S02]  /*6550*/  F2FP.F16.F32.PACK_AB R25, R31, R26 ;  /* 0x0000001a1f19723e */ /* 0x000fe400000000ff */
[----:B------:R-:W-:Y:S02]  /*6560*/  F2FP.F16.F32.PACK_AB R26, R29, R28 ;  /* 0x0000001c1d1a723e */ /* 0x000fe400000000ff */
[----:B------:R-:W-:Y:S05]  /*6570*/  F2FP.F16.F32.PACK_AB R27, R35, R30 ;  /* 0x0000001e231b723e */ /* 0x000fea00000000ff */
[----:B------:R1:W-:Y:S01]  /*6580*/  STS.128 [R64+0x10], R24 ;  /* 0x0000101840007388 */ /* 0x0003e20000000c00 */
[----:B------:R-:W-:Y:S01]  /*6590*/  @!PT LDS RZ, [RZ] ;  /* 0x00000000fffff984 */ /* 0x000fe20000000800 */
[----:B------:R-:W-:Y:S01]  /*65a0*/  @!PT LDS RZ, [RZ] ;  /* 0x00000000fffff984 */ /* 0x000fe20000000800 */
[----:B------:R-:W-:Y:S01]  /*65b0*/  @!PT LDS RZ, [RZ] ;  /* 0x00000000fffff984 */ /* 0x000fe20000000800 */
[----:B------:R-:W-:Y:S01]  /*65c0*/  @!PT LDS RZ, [RZ] ;  /* 0x00000000fffff984 */ /* 0x000fe20000000800 */
[----:B------:R2:W-:Y:S07]  /*65d0*/  MEMBAR.ALL.CTA ;  /* 0x0000000000007992 */ /* 0x0005ee0000008000 */
[----:B--2---:R-:W2:Y:S02]  /*65e0*/  FENCE.VIEW.ASYNC.S ;  /* 0x00000000000073c6 */ /* 0x004ea40000000000 */
[----:B--2---:R-:W-:Y:S06]  /*65f0*/  BAR.SYNC.DEFER_BLOCKING 0x1, 0x80 ;  /* 0x0042000000007b1d */ /* 0x004fec0000010000 */
[----:B------:R-:W-:Y:S05]  /*6600*/  @P0 BRA `(.L_x_99) ;  /* 0x00000000001c0947 */ /* 0x000fea0003800000 */
[----:B------:R-:W-:Y:S01]  /*6610*/  R2UR UR4, R72 ;  /* 0x00000000480472ca */ /* 0x000fe200000e0000 */
[----:B------:R-:W-:Y:S01]  /*6620*/  UIADD3 UR6, UP0, UPT, UR54, 0x680, URZ ;  /* 0x0000068036067890 */ /* 0x000fe2000ff1e0ff */
[----:B------:R-:W-:Y:S03]  /*6630*/  UMOV UR43, UR36 ;  /* 0x00000024002b7c82 */ /* 0x000fe60008000000 */
[----:B------:R-:W-:Y:S08]  /*6640*/  UIADD3.X UR7, UPT, UPT, URZ, UR55, URZ, UP0, !UPT ;  /* 0x00000037ff077290 */ /* 0x000ff000087fe4ff */
[----:B------:R-:W-:Y:S09]  /*6650*/  UIADD3 UR40, UPT, UPT, UR48, 0x200, UR4 ;  /* 0x0000020030287890 */ /* 0x000ff2000fffe004 */
[----:B------:R2:W-:Y:S02]  /*6660*/  UTMASTG.3D [UR40], [UR6] ;  /* 0x00000028060073b5 */ /* 0x0005e40008010000 */
[----:B--2---:R0:W-:Y:S02]  /*6670*/  UTMACMDFLUSH ;  /* 0x00000000000079b7 */ /* 0x0041e40000000000 */
.L_x_99:
[----:B------:R-:W-:Y:S05]  /*6680*/  BSYNC.RECONVERGENT B0 ;  /* 0x0000000000007941 */ /* 0x000fea0003800200 */
.L_x_98:
[----:B------:R-:W-:Y:S01]  /*6690*/  UIADD3 UR40, UPT, UPT, UR56, 0x1, URZ ;  /* 0x0000000138287890 */ /* 0x000fe2000fffe0ff */
[----:B------:R-:W-:Y:S03]  /*66a0*/  BSSY.RECONVERGENT B0, `(.L_x_100) ;  /* 0x0000005000007945 */ /* 0x000fe60003800200 */
[----:B------:R-:W-:Y:S04]  /*66b0*/  UISETP.NE.AND UP0, UPT, UR40, 0x3, UPT ;  /* 0x000000032800788c */ /* 0x000fe8000bf05270 */
[----:B------:R-:W-:Y:S01]  /*66c0*/  USEL UR43, UR40, URZ, UP0 ;  /* 0x000000ff282b7287 */ /* 0x000fe20008000000 */
[----:B------:R-:W-:Y:S11]  /*66d0*/  @P0 BRA `(.L_x_101) ;  /* 0x0000000000040947 */ /* 0x000ff60003800000 */
[----:B------:R-:W-:Y:S04]  /*66e0*/  DEPBAR.LE SB0, 0x1 ;  /* 0x000080400000791a */ /* 0x000fe80000000000 */
.L_x_101:
[----:B------:R-:W-:Y:S05]  /*66f0*/  BSYNC.RECONVERGENT B0 ;  /* 0x0000000000007941 */ /* 0x000fea0003800200 */
.L_x_100:
[----:B------:R-:W-:Y:S01]  /*6700*/  BAR.SYNC.DEFER_BLOCKING 0x1, 0x80 ;  /* 0x0042000000007b1d */ /* 0x000fe20000010000 */
[----:B------:R-:W-:Y:S01]  /*6710*/  ISETP.NE.AND P1, PT, R104, RZ, PT ;  /* 0x000000ff6800720c */ /* 0x000fe20003f25270 */
[----:B------:R-:W-:Y:S01]  /*6720*/  UISETP.NE.AND UP0, UPT, UR50, URZ, UPT ;  /* 0x000000ff3200728c */ /* 0x000fe2000bf05270 */
[----:B------:R-:W-:Y:S11]  /*6730*/  LEA R2, R74, UR48, 0x3 ;  /* 0x000000304a027c11 */ /* 0x000ff6000f8e18ff */
[----:B------:R-:W-:Y:S01]  /*6740*/  @P1 SHF.L.U32 R3, R107, 0x1f, RZ ;  /* 0x0000001f6b031819 */ /* 0x000fe200000006ff */
[----:B------:R-:W-:Y:S06]  /*6750*/  BRA.U !UP0, `(.L_x_102) ;  /* 0x0000000108247547 */ /* 0x000fec000b800000 */
[----:B------:R-:W-:Y:S01]  /*6760*/  IMAD.U32 R4, RZ, RZ, UR49 ;  /* 0x00000031ff047e24 */ /* 0x000fe2000f8e00ff */
[----:B------:R-:W-:Y:S01]  /*6770*/  MOV R0, UR37 ;  /* 0x0000002500007c02 */ /* 0x000fe20008000f00 */
[----:B------:R-:W-:Y:S03]  /*6780*/  UIADD3 UR49, UPT, UPT, UR49, 0x1, URZ ;  /* 0x0000000131317890 */ /* 0x000fe6000fffe0ff */
[----:B------:R-:W-:Y:S01]  /*6790*/  @P1 LEA R4, R4, UR48, 0x3 ;  /* 0x0000003004041c11 */ /* 0x000fe2000f8e18ff */
[----:B------:R-:W-:Y:S04]  /*67a0*/  UISETP.NE.AND UP0, UPT, UR49, 0x3, UPT ;  /* 0x000000033100788c */ /* 0x000fe8000bf05270 */
[----:B------:R-:W-:Y:S01]  /*67b0*/  @P1 VIADD R4, R4, 0x98 ;  /* 0x0000009804041836 */ /* 0x000fe20000000000 */
[----:B------:R-:W-:Y:S04]  /*67c0*/  USEL UR49, UR49, URZ, UP0 ;  /* 0x000000ff31317287 */ /* 0x000fe80008000000 */
[----:B------:R-:W-:Y:S04]  /*67d0*/  @P1 PRMT R0, R0, 0x654, R4 ;  /* 0x0000065400001816 */ /* 0x000fe80000000004 */
[----:B------:R2:W-:Y:S04]  /*67e0*/  @P1 SYNCS.ARRIVE.TRANS64.RED.A1T0 RZ, [R0+URZ], RZ ;  /* 0x000000ff00ff19a7 */ /* 0x0005e800081004ff */
.L_x_102:
[----:B------:R-:W4:Y:S01]  /*67f0*/  @P1 SYNCS.PHASECHK.TRANS64.TRYWAIT P0, [R2+URZ+0x80], R3 ;  /* 0x00008003020015a7 */ /* 0x000f2200080011ff */
[----:B------:R-:W-:Y:S01]  /*6800*/  BSSY B1, `(.L_x_103) ;  /* 0x0000015000017945 */ /* 0x000fe20003800000 */
[----:B----4-:R-:W-:Y:S03]  /*6810*/  @P1 SEL R75, RZ, 0x1, !P0 ;  /* 0x00000001ff4b1807 */ /* 0x010fe60004000000 */
[----:B------:R-:W-:Y:S05]  /*6820*/  @!P1 BRA `(.L_x_104) ;  /* 0x0000000000489947 */ /* 0x000fea0003800000 */
[----:B------:R-:W-:Y:S01]  /*6830*/  ISETP.NE.AND P1, PT, R108, RZ, PT ;  /* 0x000000ff6c00720c */ /* 0x000fe20003f25270 */
[----:B------:R-:W-:Y:S01]  /*6840*/  BSSY B0, `(.L_x_105) ;  /* 0x000000a000007945 */ /* 0x000fe20003800000 */
[----:B------:R-:W-:Y:S11]  /*6850*/  ISETP.NE.AND P0, PT, R75, RZ, PT ;  /* 0x000000ff4b00720c */ /* 0x000ff60003f05270 */
[----:B------:R-:W-:Y:S04]  /*6860*/  @P1 IMAD R74, R74, 0x2000, R99 ;  /* 0x000020004a4a1824 */ /* 0x000fe800078e0263 */
[----:B------:R-:W-:Y:S01]  /*6870*/  @P1 IMAD.IADD R4, R106, 0x1, R74 ;  /* 0x000000016a041824 */ /* 0x000fe200078e024a */
[----:B------:R-:W-:Y:S03]  /*6880*/  @P1 IADD3 R3, PT, PT, R105, R74, RZ ;  /* 0x0000004a69031210 */ /* 0x000fe60007ffe0ff */
[----:B--2---:R-:W-:Y:S01]  /*6890*/  @P1 IMAD.IADD R0, R98, 0x1, R4 ;  /* 0x0000000162001824 */ /* 0x004fe200078e0204 */
[----:B------:R-:W-:Y:S06]  /*68a0*/  @P0 BRA `(.L_x_106) ;  /* 0x00000000000c0947 */ /* 0x000fec0003800000 */
[----:B------:R-:W-:Y:S04]  /*68b0*/  SHF.L.U32 R107, R107, 0x1f, RZ ;  /* 0x0000001f6b6b7819 */ /* 0x000fe800000006ff */
[----:B------:R-:W2:Y:S02]  /*68c0*/  SYNCS.PHASECHK.TRANS64.TRYWAIT P0, [R2+URZ+0x80], R107 ;  /* 0x0000806b020075a7 */ /* 0x000ea400080011ff */
[----:B--2---:R-:W-:Y:S05]  /*68d0*/  @!P0 BRA `(.L_x_107) ;  /* 0x0000001800888947 */ /* 0x004fea0003800000 */
.L_x_106:
[----:B------:R-:W-:Y:S05]  /*68e0*/  BSYNC B0 ;  /* 0x0000000000007941 */ /* 0x000fea0003800000 */
.L_x_105:
[----:B------:R-:W-:Y:S11]  /*68f0*/  ISETP.NE.AND P0, PT, R108, RZ, PT ;  /* 0x000000ff6c00720c */ /* 0x000ff60003f05270 */
[----:B------:R-:W-:Y:S02]  /*6900*/  @!UPT UIADD3 URZ, UPT, UPT, URZ, URZ, URZ ;  /* 0x000000fffffff290 */ /* 0x000fe4000fffe0ff */
[----:B------:R4:W1:Y:S04]  /*6910*/  @P0 LDS.128 R56, [R74] ;  /* 0x000000004a380984 */ /* 0x0008680000000c00 */
[----:B------:R4:W1:Y:S04]  /*6920*/  @P0 LDS.128 R68, [R3+0x20] ;  /* 0x0000200003440984 */ /* 0x0008680000000c00 */
[----:B------:R4:W1:Y:S04]  /*6930*/  @P0 LDS.128 R60, [R4+0x10] ;  /* 0x00001000043c0984 */ /* 0x0008680000000c00 */
[----:B------:R4:W1:Y:S02]  /*6940*/  @P0 LDS.128 R76, [R0+0x10] ;  /* 0x00001000004c0984 */ /* 0x0008640000000c00 */
.L_x_104:
[----:B------:R-:W-:Y:S05]  /*6950*/  BSYNC B1 ;  /* 0x0000000000017941 */ /* 0x000fea0003800000 */
.L_x_103:
[----:B--2-4-:R-:W-:Y:S05]  /*6960*/  VIADD R0, R48, 0x20 ;  /* 0x0000002030007836 */ /* 0x014fea0000000000 */
[----:B------:R-:W-:Y:S04]  /*6970*/  SHF.R.U32.HI R0, RZ, 0x15, R0 ;  /* 0x00000015ff007819 */ /* 0x000fe80000011600 */
[----:B------:R-:W-:Y:S11]  /*6980*/  LOP3.LUT P0, RZ, R0, 0x3, R92, 0x48, !PT ;  /* 0x0000000300ff7812 */ /* 0x000ff6000780485c */
[----:B------:R-:W-:Y:S02]  /*6990*/  @!UPT UIADD3 URZ, UPT, UPT, URZ, URZ, URZ ;  /* 0x000000fffffff290 */ /* 0x000fe4000fffe0ff */
[----:B------:R-:W-:Y:S05]  /*69a0*/  @!P0 BRA `(.L_x_108) ;  /* 0x0000000000408947 */ /* 0x000fea0003800000 */
[----:B------:R-:W2:Y:S01]  /*69b0*/  LDCU.64 UR8, c[0x4][0x70] ;  /* 0x01000e00ff0877ac */ /* 0x000ea20008000a00 */
[----:B------:R-:W-:Y:S01]  /*69c0*/  MOV R3, 0x0 ;  /* 0x0000000000037802 */ /* 0x000fe20000000f00 */
[----:B------:R-:W-:Y:S02]  /*69d0*/  HFMA2 R12, -RZ, RZ, 0, 5.9604644775390625e-08 ;  /* 0x00000001ff0c7431 */ /* 0x000fe400000001ff */
[----:B-1----:R-:W-:Y:S02]  /*69e0*/  IMAD.MOV.U32 R8, RZ, RZ, 0x192 ;  /* 0x00000192ff087424 */ /* 0x002fe400078e00ff */
[----:B------:R-:W-:Y:S01]  /*69f0*/  IMAD.MOV.U32 R13, RZ, RZ, RZ ;  /* 0x000000ffff0d7224 */ /* 0x000fe200078e00ff */
[----:B------:R-:W1:Y:S01]  /*6a00*/  LDCU.64 UR6, c[0x4][0x78] ;  /* 0x01000f00ff0677ac */ /* 0x000e620008000a00 */
[----:B------:R-:W4:Y:S01]  /*6a10*/  LDC.64 R2, c[0x4][R3] ;  /* 0x0100000003027b82 */ /* 0x000f220000000a00 */
[----:B------:R-:W5:Y:S01]  /*6a20*/  LDCU.64 UR4, c[0x4][0x10] ;  /* 0x01000200ff0477ac */ /* 0x000f620008000a00 */
[----:B--2---:R-:W-:Y:S01]  /*6a30*/  MOV R5, UR9 ;  /* 0x0000000900057c02 */ /* 0x004fe20008000f00 */
[----:B------:R-:W-:Y:S01]  /*6a40*/  IMAD.U32 R4, RZ, RZ, UR8 ;  /* 0x00000008ff047e24 */ /* 0x000fe2000f8e00ff */
[----:B-1----:R-:W-:Y:S01]  /*6a50*/  MOV R7, UR7 ;  /* 0x0000000700077c02 */ /* 0x002fe20008000f00 */
[----:B------:R-:W-:Y:S01]  /*6a60*/  IMAD.U32 R6, RZ, RZ, UR6 ;  /* 0x00000006ff067e24 */ /* 0x000fe2000f8e00ff */
[----:B-----5:R-:W-:Y:S01]  /*6a70*/  MOV R11, UR5 ;  /* 0x00000005000b7c02 */ /* 0x020fe20008000f00 */
[----:B------:R-:W-:Y:S02]  /*6a80*/  IMAD.U32 R10, RZ, RZ, UR4 ;  /* 0x00000004ff0a7e24 */ /* 0x000fe4000f8e00ff */
[----:B------:R-:W-:Y:S07]  /*6a90*/  LEPC R20, `(.L_x_108) ;  /* 0x000000001014794e */ /* 0x000fee0000000000 */
[----:B---34-:R-:W-:Y:S05]  /*6aa0*/  CALL.ABS.NOINC R2 ;  /* 0x0000000002007343 */ /* 0x018fea0003c00000 */
.L_x_108:
[----:B------:R-:W-:Y:S01]  /*6ab0*/  ISETP.NE.AND P0, PT, R100, RZ, PT ;  /* 0x000000ff6400720c */ /* 0x000fe20003f05270 */
[----:B------:R-:W-:Y:S05]  /*6ac0*/  WARPSYNC.ALL ;  /* 0x0000000000007948 */ /* 0x000fea0003800000 */
[----:B------:R-:W-:Y:S01]  /*6ad0*/  R2UR UR4, R48 ;  /* 0x00000000300472ca */ /* 0x000fe200000e0000 */
[--C-:B-1----:R-:W-:Y:S01]  /*6ae0*/  HADD2.F32 R0, -RZ, R56.reuse.H0_H0 ;  /* 0x20000038ff007230 */ /* 0x102fe20000004100 */
[----:B------:R-:W-:Y:S01]  /*6af0*/  R2UR UR5, R73 ;  /* 0x00000000490572ca */ /* 0x000fe200000e0000 */
[----:B------:R-:W-:Y:S01]  /*6b00*/  HADD2.F32 R2, -RZ, R56.H1_H1 ;  /* 0x30000038ff027230 */ /* 0x000fe20000004100 */
[----:B------:R-:W-:Y:S01]  /*6b10*/  USHF.L.U32 UR8, UR43, 0xd, URZ ;  /* 0x0000000d2b087899 */ /* 0x000fe200080006ff */
[--C-:B------:R-:W-:Y:S01]  /*6b20*/  HADD2.F32 R3, -RZ, R57.reuse.H0_H0 ;  /* 0x20000039ff037230 */ /* 0x100fe20000004100 */
[----:B------:R-:W-:Y:S01]  /*6b30*/  BSSY.RECONVERGENT B0, `(.L_x_109) ;  /* 0x000008b000007945 */ /* 0x000fe20003800200 */
[----:B------:R-:W-:Y:S02]  /*6b40*/  HADD2.F32 R48, -RZ, R57.H1_H1 ;  /* 0x30000039ff307230 */ /* 0x000fe40000004100 */
[--C-:B------:R-:W-:Y:S02]  /*6b50*/  HADD2.F32 R50, -RZ, R58.reuse.H0_H0 ;  /* 0x2000003aff327230 */ /* 0x100fe40000004100 */
[----:B------:R-:W-:Y:S02]  /*6b60*/  HADD2.F32 R51, -RZ, R58.H1_H1 ;  /* 0x3000003aff337230 */ /* 0x000fe40000004100 */
[----:B------:R-:W1:Y:S01]  /*6b70*/  LDTM.x32 R4, tmem[UR4+0x20] ;  /* 0x00002004000479ee */ /* 0x000e6200082c0000 */
[----:B------:R-:W-:Y:S01]  /*6b80*/  NOP ;  /* 0x0000000000007918 */ /* 0x000fe20000000000 */
[----:B------:R-:W-:Y:S01]  /*6b90*/  UIADD3 UR5, UPT, UPT, UR5, 0x100, URZ ;  /* 0x0000010005057890 */ /* 0x000fe2000fffe0ff */
[--C-:B------:R-:W-:Y:S02]  /*6ba0*/  HADD2.F32 R52, -RZ, R59.reuse.H0_H0 ;  /* 0x2000003bff347230 */ /* 0x100fe40000004100 */
[----:B------:R-:W-:Y:S01]  /*6bb0*/  HADD2.F32 R53, -RZ, R59.H1_H1 ;  /* 0x3000003bff357230 */ /* 0x000fe20000004100 */
[----:B------:R-:W-:Y:S01]  /*6bc0*/  UPRMT UR5, UR37, 0x654, UR5 ;  /* 0x0000065425057896 */ /* 0x000fe20008000005 */
[--C-:B------:R-:W-:Y:S02]  /*6bd0*/  HADD2.F32 R54, -RZ, R60.reuse.H0_H0 ;  /* 0x2000003cff367230 */ /* 0x100fe40000004100 */
[----:B------:R-:W-:Y:S02]  /*6be0*/  HADD2.F32 R55, -RZ, R60.H1_H1 ;  /* 0x3000003cff377230 */ /* 0x000fe40000004100 */
[--C-:B------:R-:W-:Y:S02]  /*6bf0*/  HADD2.F32 R56, -RZ, R61.reuse.H0_H0 ;  /* 0x2000003dff387230 */ /* 0x100fe40000004100 */
[----:B------:R-:W-:Y:S02]  /*6c00*/  HADD2.F32 R57, -RZ, R61.H1_H1 ;  /* 0x3000003dff397230 */ /* 0x000fe40000004100 */
[----:B-1----:R-:W-:Y:S01]  /*6c10*/  SYNCS.ARRIVE.TRANS64.RED.A1T0 RZ, [UR5], RZ ;  /* 0x000000ffffff79a7 */ /* 0x002fe20008100405 */
[--C-:B------:R-:W-:Y:S02]  /*6c20*/  HADD2.F32 R58, -RZ, R62.reuse.H0_H0 ;  /* 0x2000003eff3a7230 */ /* 0x100fe40000004100 */
[----:B------:R-:W-:Y:S02]  /*6c30*/  HADD2.F32 R59, -RZ, R62.H1_H1 ;  /* 0x3000003eff3b7230 */ /* 0x000fe40000004100 */
[--C-:B------:R-:W-:Y:S02]  /*6c40*/  HADD2.F32 R60, -RZ, R63.reuse.H0_H0 ;  /* 0x2000003fff3c7230 */ /* 0x100fe40000004100 */
[----:B------:R-:W-:Y:S02]  /*6c50*/  HADD2.F32 R61, -RZ, R63.H1_H1 ;  /* 0x3000003fff3d7230 */ /* 0x000fe40000004100 */
[C---:B------:R-:W-:Y:S01]  /*6c60*/  FMUL R4, R47.reuse, R4 ;  /* 0x000000042f047220 */ /* 0x040fe20000400000 */
[C---:B------:R-:W-:Y:S01]  /*6c70*/  FMUL R5, R47.reuse, R5 ;  /* 0x000000052f057220 */ /* 0x040fe20000400000 */
[C---:B------:R-:W-:Y:S01]  /*6c80*/  FMUL R6, R47.reuse, R6 ;  /* 0x000000062f067220 */ /* 0x040fe20000400000 */
[----:B------:R-:W-:Y:S01]  /*6c90*/  FMUL R7, R47, R7 ;  /* 0x000000072f077220 */ /* 0x000fe20000400000 */
[C---:B------:R-:W-:Y:S01]  /*6ca0*/  FFMA R4, R49.reuse, R0, R4 ;  /* 0x0000000031047223 */ /* 0x040fe20000000004 */
[C---:B------:R-:W-:Y:S01]  /*6cb0*/  FFMA R5, R49.reuse, R2, R5 ;  /* 0x0000000231057223 */ /* 0x040fe20000000005 */
[C---:B------:R-:W-:Y:S01]  /*6cc0*/  FFMA R6, R49.reuse, R3, R6 ;  /* 0x0000000331067223 */ /* 0x040fe20000000006 */
[----:B------:R-:W-:Y:S01]  /*6cd0*/  FFMA R7, R49, R48, R7 ;  /* 0x0000003031077223 */ /* 0x000fe20000000007 */
[C---:B------:R-:W-:Y:S01]  /*6ce0*/  FMUL R8, R47.reuse, R8 ;  /* 0x000000082f087220 */ /* 0x040fe20000400000 */
[----:B------:R-:W-:Y:S01]  /*6cf0*/  FMUL R9, R47, R9 ;  /* 0x000000092f097220 */ /* 0x000fe20000400000 */
[----:B------:R-:W-:Y:S01]  /*6d00*/  F2FP.F16.F32.PACK_AB R4, R5, R4 ;  /* 0x000000040504723e */ /* 0x000fe200000000ff */
[----:B------:R-:W-:Y:S01]  /*6d10*/  FMUL R0, R47, R10 ;  /* 0x0000000a2f007220 */ /* 0x000fe20000400000 */
[----:B------:R-:W-:Y:S01]  /*6d20*/  F2FP.F16.F32.PACK_AB R5, R7, R6 ;  /* 0x000000060705723e */ /* 0x000fe200000000ff */
[C---:B------:R-:W-:Y:S01]  /*6d30*/  FFMA R8, R49.reuse, R50, R8 ;  /* 0x0000003231087223 */ /* 0x040fe20000000008 */
[C---:B------:R-:W-:Y:S01]  /*6d40*/  FFMA R9, R49.reuse, R51, R9 ;  /* 0x0000003331097223 */ /* 0x040fe20000000009 */
[----:B------:R-:W-:Y:S01]  /*6d50*/  FFMA R0, R49, R52, R0 ;  /* 0x0000003431007223 */ /* 0x000fe20000000000 */
[C---:B------:R-:W-:Y:S01]  /*6d60*/  FMUL R2, R47.reuse, R11 ;  /* 0x0000000b2f027220 */ /* 0x040fe20000400000 */
[C---:B------:R-:W-:Y:S01]  /*6d70*/  FMUL R3, R47.reuse, R12 ;  /* 0x0000000c2f037220 */ /* 0x040fe20000400000 */
[----:B------:R-:W-:Y:S01]  /*6d80*/  FMUL R10, R47, R13 ;  /* 0x0000000d2f0a7220 */ /* 0x000fe20000400000 */
[----:B------:R-:W-:Y:S01]  /*6d90*/  F2FP.F16.F32.PACK_AB R6, R9, R8 ;  /* 0x000000080906723e */ /* 0x000fe200000000ff */
[C---:B------:R-:W-:Y:S01]  /*6da0*/  FFMA R2, R49.reuse, R53, R2 ;  /* 0x0000003531027223 */ /* 0x040fe20000000002 */
[C---:B------:R-:W-:Y:S01]  /*6db0*/  FFMA R3, R49.reuse, R54, R3 ;  /* 0x0000003631037223 */ /* 0x040fe20000000003 */
[----:B------:R-:W-:Y:S01]  /*6dc0*/  FFMA R10, R49, R55, R10 ;  /* 0x00000037310a7223 */ /* 0x000fe2000000000a */
[C---:B------:R-:W-:Y:S01]  /*6dd0*/  FMUL R11, R47.reuse, R14 ;  /* 0x0000000e2f0b7220 */ /* 0x040fe20000400000 */
[C---:B------:R-:W-:Y:S01]  /*6de0*/  FMUL R15, R47.reuse, R15 ;  /* 0x0000000f2f0f7220 */ /* 0x040fe20000400000 */
[C---:B------:R-:W-:Y:S01]  /*6df0*/  FMUL R12, R47.reuse, R16 ;  /* 0x000000102f0c7220 */ /* 0x040fe20000400000 */
[----:B------:R-:W-:Y:S01]  /*6e00*/  FMUL R13, R47, R17 ;  /* 0x000000112f0d7220 */ /* 0x000fe20000400000 */
[----:B------:R-:W-:Y:S01]  /*6e10*/  FFMA R11, R49, R56, R11 ;  /* 0x00000038310b7223 */ /* 0x000fe2000000000b */
[----:B------:R-:W-:Y:S01]  /*6e20*/  FMUL R14, R47, R18 ;  /* 0x000000122f0e7220 */ /* 0x000fe20000400000 */
[----:B------:R-:W-:Y:S01]  /*6e30*/  FFMA R15, R49, R57, R15 ;  /* 0x00000039310f7223 */ /* 0x000fe2000000000f */
[--C-:B------:R-:W-:Y:S02]  /*6e40*/  HADD2.F32 R62, -RZ, R68.reuse.H0_H0 ;  /* 0x20000044ff3e7230 */ /* 0x100fe40000004100 */
[----:B------:R-:W-:Y:S01]  /*6e50*/  FMUL R19, R47, R19 ;  /* 0x000000132f137220 */ /* 0x000fe20000400000 */
[----:B------:R-:W-:Y:S01]  /*6e60*/  F2FP.F16.F32.PACK_AB R7, R2, R0 ;  /* 0x000000000207723e */ /* 0x000fe200000000ff */
[----:B------:R-:W-:Y:S01]  /*6e70*/  FFMA R12, R49, R58, R12 ;  /* 0x0000003a310c7223 */ /* 0x000fe2000000000c */
[----:B------:R-:W-:Y:S02]  /*6e80*/  HADD2.F32 R63, -RZ, R68.H1_H1 ;  /* 0x30000044ff3f7230 */ /* 0x000fe40000004100 */
[----:B------:R-:W-:Y:S01]  /*6e90*/  FMUL R16, R47, R20 ;  /* 0x000000142f107220 */ /* 0x000fe20000400000 */
[----:B------:R-:W-:Y:S01]  /*6ea0*/  FFMA R13, R49, R59, R13 ;  /* 0x0000003b310d7223 */ /* 0x000fe2000000000d */
[----:B------:R1:W-:Y:S01]  /*6eb0*/  STS.128 [R99+UR8], R4 ;  /* 0x0000000463007988 */ /* 0x0003e20008000c08 */
[--C-:B---3--:R-:W-:Y:S02]  /*6ec0*/  HADD2.F32 R64, -RZ, R69.reuse.H0_H0 ;  /* 0x20000045ff407230 */ /* 0x108fe40000004100 */
[----:B------:R-:W-:Y:S01]  /*6ed0*/  FMUL R17, R47, R21 ;  /* 0x000000152f117220 */ /* 0x000fe20000400000 */
[----:B------:R-:W-:Y:S01]  /*6ee0*/  FFMA R14, R49, R60, R14 ;  /* 0x0000003c310e7223 */ /* 0x000fe2000000000e */
[----:B------:R-:W-:Y:S02]  /*6ef0*/  HADD2.F32 R65, -RZ, R69.H1_H1 ;  /* 0x30000045ff417230 */ /* 0x000fe40000004100 */
[----:B------:R-:W-:Y:S01]  /*6f00*/  FMUL R18, R47, R22 ;  /* 0x000000162f127220 */ /* 0x000fe20000400000 */
[----:B------:R-:W-:Y:S01]  /*6f10*/  FFMA R19, R49, R61, R19 ;  /* 0x0000003d31137223 */ /* 0x000fe20000000013 */
[----:B------:R-:W-:Y:S02]  /*6f20*/  HADD2.F32 R66, -RZ, R70.H0_H0 ;  /* 0x20000046ff427230 */ /* 0x000fe40000004100 */
[----:B------:R-:W-:Y:S01]  /*6f30*/  FMUL R23, R47, R23 ;  /* 0x000000172f177220 */ /* 0x000fe20000400000 */
[--C-:B------:R-:W-:Y:S02]  /*6f40*/  HADD2.F32 R74, -RZ, R78.reuse.H0_H0 ;  /* 0x2000004eff4a7230 */ /* 0x100fe40000004100 */
[----:B------:R-:W-:Y:S01]  /*6f50*/  FFMA R16, R49, R62, R16 ;  /* 0x0000003e31107223 */ /* 0x000fe20000000010 */
[----:B------:R-:W-:Y:S01]  /*6f60*/  HADD2.F32 R75, -RZ, R78.H1_H1 ;  /* 0x3000004eff4b7230 */ /* 0x000fe20000004100 */
[----:B------:R-:W-:Y:S01]  /*6f70*/  IADD3 R78, PT, PT, R99, UR8, RZ ;  /* 0x00000008634e7c10 */ /* 0x000fe2000fffe0ff */
[----:B------:R-:W-:Y:S02]  /*6f80*/  HADD2.F32 R67, -RZ, R70.H1_H1 ;  /* 0x30000046ff437230 */ /* 0x000fe40000004100 */
[----:B------:R-:W-:Y:S01]  /*6f90*/  FMUL R20, R47, R24 ;  /* 0x000000182f147220 */ /* 0x000fe20000400000 */
[----:B------:R-:W-:Y:S01]  /*6fa0*/  FFMA R17, R49, R63, R17 ;  /* 0x0000003f31117223 */ /* 0x000fe20000000011 */
[--C-:B------:R-:W-:Y:S02]  /*6fb0*/  HADD2.F32 R68, -RZ, R71.reuse.H0_H0 ;  /* 0x20000047ff447230 */ /* 0x100fe40000004100 */
[----:B------:R-:W-:Y:S01]  /*6fc0*/  FMUL R21, R47, R25 ;  /* 0x000000192f157220 */ /* 0x000fe20000400000 */
[----:B------:R-:W-:Y:S01]  /*6fd0*/  FFMA R18, R49, R64, R18 ;  /* 0x0000004031127223 */ /* 0x000fe20000000012 */
[----:B------:R-:W-:Y:S02]  /*6fe0*/  HADD2.F32 R69, -RZ, R71.H1_H1 ;  /* 0x30000047ff457230 */ /* 0x000fe40000004100 */
[----:B------:R-:W-:Y:S01]  /*6ff0*/  FMUL R22, R47, R26 ;  /* 0x0000001a2f167220 */ /* 0x000fe20000400000 */
[----:B------:R-:W-:Y:S01]  /*7000*/  F2FP.F16.F32.PACK_AB R8, R10, R3 ;  /* 0x000000030a08723e */ /* 0x000fe200000000ff */
[----:B------:R-:W-:Y:S01]  /*7010*/  FFMA R23, R49, R65, R23 ;  /* 0x0000004131177223 */ /* 0x000fe20000000017 */
[----:B------:R-:W-:Y:S01]  /*7020*/  F2FP.F16.F32.PACK_AB R9, R15, R11 ;  /* 0x0000000b0f09723e */ /* 0x000fe200000000ff */
[--C-:B------:R-:W-:Y:S02]  /*7030*/  HADD2.F32 R70, -RZ, R76.reuse.H0_H0 ;  /* 0x2000004cff467230 */ /* 0x100fe40000004100 */
[----:B------:R-:W-:Y:S01]  /*7040*/  FMUL R27, R47, R27 ;  /* 0x0000001b2f1b7220 */ /* 0x000fe20000400000 */
[----:B------:R-:W-:Y:S01]  /*7050*/  IADD3 R106, PT, PT, R106, R78, RZ ;  /* 0x0000004e6a6a7210 */ /* 0x000fe20007ffe0ff */
[----:B------:R-:W-:Y:S01]  /*7060*/  FFMA R20, R49, R66, R20 ;  /* 0x0000004231147223 */ /* 0x000fe20000000014 */
[----:B------:R-:W-:Y:S01]  /*7070*/  F2FP.F16.F32.PACK_AB R10, R13, R12 ;  /* 0x0000000c0d0a723e */ /* 0x000fe200000000ff */
[----:B------:R-:W-:Y:S01]  /*7080*/  HADD2.F32 R71, -RZ, R76.H1_H1 ;  /* 0x3000004cff477230 */ /* 0x000fe20000004100 */
[----:B------:R-:W-:Y:S01]  /*7090*/  F2FP.F16.F32.PACK_AB R11, R19, R14 ;  /* 0x0000000e130b723e */ /* 0x000fe200000000ff */
[----:B------:R-:W-:Y:S01]  /*70a0*/  FMUL R24, R47, R28 ;  /* 0x0000001c2f187220 */ /* 0x000fe20000400000 */
[----:B------:R-:W-:Y:S01]  /*70b0*/  FFMA R21, R49, R67, R21 ;  /* 0x0000004331157223 */ /* 0x000fe20000000015 */
[--C-:B------:R-:W-:Y:S02]  /*70c0*/  HADD2.F32 R72, -RZ, R77.reuse.H0_H0 ;  /* 0x2000004dff487230 */ /* 0x100fe40000004100 */
[----:B------:R-:W-:Y:S01]  /*70d0*/  FMUL R25, R47, R29 ;  /* 0x0000001d2f197220 */ /* 0x000fe20000400000 */
[----:B------:R1:W-:Y:S01]  /*70e0*/  STS.128 [R106+0x10], R8 ;  /* 0x000010086a007388 */ /* 0x0003e20000000c00 */
[----:B------:R-:W-:Y:S01]  /*70f0*/  FFMA R22, R49, R68, R22 ;  /* 0x0000004431167223 */ /* 0x000fe20000000016 */
[----:B------:R-:W-:Y:S02]  /*7100*/  HADD2.F32 R73, -RZ, R77.H1_H1 ;  /* 0x3000004dff497230 */ /* 0x000fe40000004100 */
[----:B------:R-:W-:Y:S01]  /*7110*/  FMUL R26, R47, R30 ;  /* 0x0000001e2f1a7220 */ /* 0x000fe20000400000 */
[----:B------:R-:W-:Y:S01]  /*7120*/  FFMA R27, R49, R69, R27 ;  /* 0x00000045311b7223 */ /* 0x000fe2000000001b */
        /* <DEDUP_REMOVED lines=10> */
[----:B------:R-:W-:Y:S01]  /*71d0*/  F2FP.F16.F32.PACK_AB R17, R23, R18 ;  /* 0x000000121711723e */ /* 0x000fe200000000ff */
[----:B------:R-:W-:Y:S01]  /*71e0*/  FFMA R31, R49, R73, R31 ;  /* 0x00000049311f7223 */ /* 0x000fe2000000001f */
[----:B------:R-:W-:Y:S01]  /*71f0*/  FMUL R35, R47, R35 ;  /* 0x000000232f237220 */ /* 0x000fe20000400000 */
[----:B------:R-:W-:Y:S01]  /*7200*/  IADD3 R105, PT, PT, R105, R78, RZ ;  /* 0x0000004e69697210 */ /* 0x000fe20007ffe0ff */
[----:B------:R-:W-:Y:S01]  /*7210*/  FFMA R28, R49, R74, R28 ;  /* 0x0000004a311c7223 */ /* 0x000fe2000000001c */
[----:B------:R-:W-:Y:S01]  /*7220*/  F2FP.F16.F32.PACK_AB R18, R21, R20 ;  /* 0x000000141512723e */ /* 0x000fe200000000ff */
[----:B------:R-:W-:Y:S01]  /*7230*/  FFMA R29, R49, R75, R29 ;  /* 0x0000004b311d7223 */ /* 0x000fe2000000001d */
[----:B------:R-:W-:Y:S01]  /*7240*/  F2FP.F16.F32.PACK_AB R19, R27, R22 ;  /* 0x000000161b13723e */ /* 0x000fe200000000ff */
[C---:B------:R-:W-:Y:S01]  /*7250*/  FFMA R30, R49.reuse, R76, R30 ;  /* 0x0000004c311e7223 */ /* 0x040fe2000000001e */
[----:B------:R-:W-:Y:S01]  /*7260*/  FFMA R35, R49, R77, R35 ;  /* 0x0000004d31237223 */ /* 0x000fe20000000023 */
[----:B------:R-:W-:Y:S02]  /*7270*/  F2FP.F16.F32.PACK_AB R24, R25, R24 ;  /* 0x000000181918723e */ /* 0x000fe400000000ff */
[----:B------:R1:W-:Y:S01]  /*7280*/  STS.128 [R105+0x20], R16 ;  /* 0x0000201069007388 */ /* 0x0003e20000000c00 */
[----:B------:R-:W-:Y:S02]  /*7290*/  F2FP.F16.F32.PACK_AB R25, R31, R26 ;  /* 0x0000001a1f19723e */ /* 0x000fe400000000ff */
[----:B------:R-:W-:Y:S02]  /*72a0*/  F2FP.F16.F32.PACK_AB R26, R29, R28 ;  /* 0x0000001c1d1a723e */ /* 0x000fe400000000ff */
[----:B------:R-:W-:Y:S02]  /*72b0*/  F2FP.F16.F32.PACK_AB R27, R35, R30 ;  /* 0x0000001e231b723e */ /* 0x000fe400000000ff */
[----:B------:R-:W-:Y:S05]  /*72c0*/  IADD3 R0, PT, PT, R98, R106, RZ ;  /* 0x0000006a62007210 */ /* 0x000fea0007ffe0ff */
        /* <DEDUP_REMOVED lines=9> */
[----:B------:R-:W-:Y:S02]  /*7360*/  UIADD3 UR10, UP0, UPT, UR54, 0x680, URZ ;  /* 0x00000680360a7890 */ /* 0x000fe4000ff1e0ff */
[----:B------:R-:W-:Y:S02]  /*7370*/  UIADD3 UR5, UPT, UPT, UR41, 0x20, URZ ;  /* 0x0000002029057890 */ /* 0x000fe4000fffe0ff */
[----:B------:R-:W-:Y:S02]  /*7380*/  UIADD3 UR4, UPT, UPT, UR48, 0x200, UR8 ;  /* 0x0000020030047890 */ /* 0x000fe4000fffe008 */
[----:B------:R-:W-:Y:S01]  /*7390*/  UIADD3.X UR11, UPT, UPT, URZ, UR55, URZ, UP0, !UPT ;  /* 0x00000037ff0b7290 */ /* 0x000fe200087fe4ff */
[----:B------:R-:W-:Y:S01]  /*73a0*/  UMOV UR6, UR42 ;  /* 0x0000002a00067c82 */ /* 0x000fe20008000000 */
[----:B------:R-:W-:Y:S07]  /*73b0*/  UMOV UR7, UR36 ;  /* 0x0000002400077c82 */ /* 0x000fee0008000000 */
[----:B------:R2:W-:Y:S02]  /*73c0*/  UTMASTG.3D [UR4], [UR10] ;  /* 0x000000040a0073b5 */ /* 0x0005e40008010000 */
[----:B--2---:R0:W-:Y:S02]  /*73d0*/  UTMACMDFLUSH ;  /* 0x00000000000079b7 */ /* 0x0041e40000000000 */
.L_x_110:
[----:B------:R-:W-:Y:S05]  /*73e0*/  BSYNC.RECONVERGENT B0 ;  /* 0x0000000000007941 */ /* 0x000fea0003800200 */
.L_x_109:
[----:B------:R-:W-:Y:S01]  /*73f0*/  UIADD3 UR43, UPT, UPT, UR43, 0x1, URZ ;  /* 0x000000012b2b7890 */ /* 0x000fe2000fffe0ff */
[----:B------:R-:W-:Y:S03]  /*7400*/  BSSY.RECONVERGENT B0, `(.L_x_111) ;  /* 0x0000008000007945 */ /* 0x000fe60003800200 */
[----:B------:R-:W-:Y:S04]  /*7410*/  UISETP.NE.AND UP0, UPT, UR43, 0x3, UPT ;  /* 0x000000032b00788c */ /* 0x000fe8000bf05270 */
[----:B------:R-:W-:Y:S02]  /*7420*/  UISETP.EQ.XOR UP1, UPT, UR40, 0x3, !UP0 ;  /* 0x000000032800788c */ /* 0x000fe4000c722a70 */
[----:B------:R-:W-:Y:S02]  /*7430*/  USEL UR56, UR43, URZ, UP0 ;  /* 0x000000ff2b387287 */ /* 0x000fe40008000000 */
[----:B------:R-:W-:Y:S04]  /*7440*/  USEL UR4, URZ, 0x1, !UP1 ;  /* 0x00000001ff047887 */ /* 0x000fe8000c800000 */
[----:B------:R-:W-:Y:S01]  /*7450*/  ULOP3.LUT UR51, UR51, UR4, URZ, 0x3c, !UPT ;  /* 0x0000000433337292 */ /* 0x000fe2000f8e3cff */
[----:B------:R-:W-:Y:S11]  /*7460*/  @P0 BRA `(.L_x_112) ;  /* 0x0000000000040947 */ /* 0x000ff60003800000 */
[----:B------:R-:W-:Y:S04]  /*7470*/  DEPBAR.LE SB0, 0x1 ;  /* 0x000080400000791a */ /* 0x000fe80000000000 */
.L_x_112:
[----:B------:R-:W-:Y:S05]  /*7480*/  BSYNC.RECONVERGENT B0 ;  /* 0x0000000000007941 */ /* 0x000fea0003800200 */
.L_x_111:
[----:B------:R-:W-:Y:S01]  /*7490*/  BAR.SYNC.DEFER_BLOCKING 0x1, 0x80 ;  /* 0x0042000000007b1d */ /* 0x000fe20000010000 */
[----:B------:R-:W-:Y:S01]  /*74a0*/  UISETP.NE.AND UP0, UPT, UR50, -0x2, UPT ;  /* 0xfffffffe3200788c */ /* 0x000fe2000bf05270 */
[----:B------:R-:W-:Y:S08]  /*74b0*/  IADD3 R45, PT, PT, R45, 0x1, RZ ;  /* 0x000000012d2d7810 */ /* 0x000ff00007ffe0ff */
[----:B------:R-:W-:Y:S05]  /*74c0*/  BRA.U !UP0, `(.L_x_113) ;  /* 0x0000000108287547 */ /* 0x000fea000b800000 */
[----:B------:R-:W-:Y:S01]  /*74d0*/  ISETP.NE.AND P0, PT, R104, RZ, PT ;  /* 0x000000ff6800720c */ /* 0x000fe20003f05270 */
[----:B------:R-:W-:Y:S01]  /*74e0*/  IMAD.U32 R2, RZ, RZ, UR49 ;  /* 0x00000031ff027e24 */ /* 0x000fe2000f8e00ff */
[----:B------:R-:W-:Y:S01]  /*74f0*/  UIADD3 UR49, UPT, UPT, UR49, 0x1, URZ ;  /* 0x0000000131317890 */ /* 0x000fe2000fffe0ff */
[----:B-1----:R-:W-:Y:S03]  /*7500*/  IMAD.U32 R0, RZ, RZ, UR37 ;  /* 0x00000025ff007e24 */ /* 0x002fe6000f8e00ff */
[----:B------:R-:W-:Y:S04]  /*7510*/  UISETP.NE.AND UP0, UPT, UR49, 0x3, UPT ;  /* 0x000000033100788c */ /* 0x000fe8000bf05270 */
[----:B------:R-:W-:Y:S03]  /*7520*/  USEL UR49, UR49, URZ, UP0 ;  /* 0x000000ff31317287 */ /* 0x000fe60008000000 */
[----:B------:R-:W-:Y:S05]  /*7530*/  @P0 LEA R2, R2, UR48, 0x3 ;  /* 0x0000003002020c11 */ /* 0x000fea000f8e18ff */
[----:B------:R-:W-:Y:S05]  /*7540*/  @P0 VIADD R2, R2, 0x98 ;  /* 0x0000009802020836 */ /* 0x000fea0000000000 */
[----:B------:R-:W-:Y:S04]  /*7550*/  @P0 PRMT R0, R0, 0x654, R2 ;  /* 0x0000065400000816 */ /* 0x000fe80000000002 */
[----:B------:R2:W-:Y:S03]  /*7560*/  @P0 SYNCS.ARRIVE.TRANS64.RED.A1T0 RZ, [R0+URZ], RZ ;  /* 0x000000ff00ff09a7 */ /* 0x0005e600081004ff */
.L_x_113:
[----:B------:R-:W-:Y:S01]  /*7570*/  ISETP.NE.AND P2, PT, R101, RZ, PT ;  /* 0x000000ff6500720c */ /* 0x000fe20003f45270 */
[----:B------:R-:W-:Y:S01]  /*7580*/  UIADD3 UR50, UPT, UPT, UR50, 0x2, URZ ;  /* 0x0000000232327890 */ /* 0x000fe2000fffe0ff */
[----:B------:R-:W-:Y:S01]  /*7590*/  ISETP.NE.AND P0, PT, R103, 0x2, PT ;  /* 0x000000026700780c */ /* 0x000fe20003f05270 */
[----:B------:R-:W-:Y:S01]  /*75a0*/  IMAD.IADD R14, R43, 0x1, R86 ;  /* 0x000000012b0e7824 */ /* 0x000fe200078e0256 */
[----:B------:R-:W-:Y:S01]  /*75b0*/  ISETP.NE.AND P1, PT, R45, 0x4, PT ;  /* 0x000000042d00780c */ /* 0x000fe20003f25270 */
[----:B------:R-:W-:Y:S01]  /*75c0*/  IMAD.IADD R15, R44, 0x1, R87 ;  /* 0x000000012c0f7824 */ /* 0x000fe200078e0257 */
[----:B------:R-:W-:Y:S02]  /*75d0*/  SEL R2, RZ, 0x1, P0 ;  /* 0x00000001ff027807 */ /* 0x000fe40000000000 */
[----:B-12---:R-:W-:Y:S02]  /*75e0*/  SEL R0, RZ, 0x1, P1 ;  /* 0x00000001ff007807 */ /* 0x006fe40000800000 */
[----:B------:R-:W-:Y:S02]  /*75f0*/  LOP3.LUT R96, R96, R2, RZ, 0x3c, !PT ;  /* 0x0000000260607212 */ /* 0x000fe400078e3cff */
[----:B------:R-:W-:Y:S02]  /*7600*/  LOP3.LUT R97, R97, R0, RZ, 0x3c, !PT ;  /* 0x0000000061617212 */ /* 0x000fe400078e3cff */
[----:B------:R-:W-:Y:S02]  /*7610*/  @P2 R2UR UR36, R95 ;  /* 0x000000005f2422ca */ /* 0x000fe400000e0000 */
[----:B------:R-:W-:Y:S02]  /*7620*/  SEL R103, R103, RZ, P0 ;  /* 0x000000ff67677207 */ /* 0x000fe40000000000 */
[----:B------:R-:W-:Y:S01]  /*7630*/  SEL R45, R45, RZ, P1 ;  /* 0x000000ff2d2d7207 */ /* 0x000fe20000800000 */
[----:B------:R-:W-:Y:S10]  /*7640*/  @P2 BRA `(.L_x_114) ;  /* 0xffffffd800042947 */ /* 0x000ff4000383ffff */
[----:B------:R-:W-:-:S09]  /*7650*/  UISETP.NE.AND UP0, UPT, UR53, URZ, UPT ;  /* 0x000000ff3500728c */ /* 0x000fd2000bf05270 */
[----:B------:R-:W-:Y:S05]  /*7660*/  BRA.U !UP0, `(.L_x_115) ;  /* 0x0000000108487547 */ /* 0x000fea000b800000 */
[----:B------:R-:W1:Y:S02]  /*7670*/  LDCU.64 UR4, c[0x0][0x890] ;  /* 0x00011200ff0477ac */ /* 0x000e640008000a00 */
[----:B-1----:R-:W-:-:S04]  /*7680*/  UISETP.NE.U32.AND UP0, UPT, UR4, URZ, UPT ;  /* 0x000000ff0400728c */ /* 0x002fc8000bf05070 */
[----:B------:R-:W-:-:S09]  /*7690*/  UISETP.NE.AND.EX UP0, UPT, UR5, URZ, UPT, UP0 ;  /* 0x000000ff0500728c */ /* 0x000fd2000bf05300 */
[----:B------:R-:W-:Y:S05]  /*76a0*/  BRA.U UP0, `(.L_x_116) ;  /* 0x00000001000c7547 */ /* 0x000fea000b800000 */
[----:B------:R-:W-:-:S13]  /*76b0*/  FSETP.NEU.AND P0, PT, R49, RZ, PT ;  /* 0x000000ff3100720b */ /* 0x000fda0003f0d000 */
[----:B------:R-:W-:Y:S05]  /*76c0*/  @!P0 EXIT ;  /* 0x000000000000894d */ /* 0x000fea0003800000 */
[----:B------:R-:W-:Y:S05]  /*76d0*/  BRA `(.L_x_115) ;  /* 0x00000000002c7947 */ /* 0x000fea0003800000 */
.L_x_116:
[----:B------:R-:W-:Y:S01]  /*76e0*/  ISETP.NE.AND P0, PT, R102, RZ, PT ;  /* 0x000000ff6600720c */ /* 0x000fe20003f05270 */
[----:B------:R-:W-:-:S12]  /*76f0*/  BSSY.RECONVERGENT B0, `(.L_x_115) ;  /* 0x0000009000007945 */ /* 0x000fd80003800200 */
[----:B------:R-:W-:Y:S05]  /*7700*/  @P0 BRA `(.L_x_117) ;  /* 0x0000000000140947 */ /* 0x000fea0003800000 */
[----:B------:R-:W1:Y:S02]  /*7710*/  LDCU.64 UR4, c[0x0][0x888] ;  /* 0x00011100ff0477ac */ /* 0x000e640008000a00 */
[----:B-1----:R-:W-:-:S04]  /*7720*/  ISETP.NE.U32.AND P0, PT, RZ, UR4, PT ;  /* 0x00000004ff007c0c */ /* 0x002fc8000bf05070 */
[----:B------:R-:W-:-:S13]  /*7730*/  ISETP.NE.AND.EX P0, PT, RZ, UR5, PT, P0 ;  /* 0x00000005ff007c0c */ /* 0x000fda000bf05300 */
[----:B------:R-:W-:Y:S05]  /*7740*/  @!P0 EXIT ;  /* 0x000000000000894d */ /* 0x000fea0003800000 */
[----:B------:R-:W-:Y:S05]  /*7750*/  BRA `(.L_x_118) ;  /* 0x0000000000087947 */ /* 0x000fea0003800000 */
.L_x_117:
[----:B------:R-:W-:-:S13]  /*7760*/  FSETP.NEU.AND P0, PT, R49, RZ, PT ;  /* 0x000000ff3100720b */ /* 0x000fda0003f0d000 */
[----:B------:R-:W-:Y:S05]  /*7770*/  @!P0 EXIT ;  /* 0x000000000000894d */ /* 0x000fea0003800000 */
.L_x_118:
[----:B------:R-:W-:Y:S05]  /*7780*/  BSYNC.RECONVERGENT B0 ;  /* 0x0000000000007941 */ /* 0x000fea0003800200 */
.L_x_115:
[----:B------:R-:W-:Y:S01]  /*7790*/  ULEA UR4, UR49, UR48, 0x3 ;  /* 0x0000003031047291 */ /* 0x000fe2000f8e18ff */
[----:B------:R-:W-:-:S04]  /*77a0*/  DEPBAR.LE SB0, 0x0 ;  /* 0x000080000000791a */ /* 0x000fc80000000000 */
[----:B------:R-:W-:-:S04]  /*77b0*/  UIADD3 UR4, UPT, UPT, UR4, 0x98, URZ ;  /* 0x0000009804047890 */ /* 0x000fc8000fffe0ff */
[----:B------:R-:W-:-:S09]  /*77c0*/  UPRMT UR4, UR37, 0x654, UR4 ;  /* 0x0000065425047896 */ /* 0x000fd20008000004 */
[----:B------:R-:W-:Y:S01]  /*77d0*/  SYNCS.ARRIVE.TRANS64.RED.A1T0 RZ, [UR4], RZ ;  /* 0x000000ffffff79a7 */ /* 0x000fe20008100404 */
[----:B------:R-:W-:Y:S05]  /*77e0*/  EXIT ;  /* 0x000000000000794d */ /* 0x000fea0003800000 */
.L_x_19:
[----:B--2---:R2:W1:Y:S02]  /*77f0*/  SYNCS.PHASECHK.TRANS64.TRYWAIT P0, [R2+URZ+0x130], R3 ;  /* 0x00013003020075a7 */ /* 0x00446400080011ff */
[----:B-1----:R-:W-:Y:S05]  /*7800*/  @!P0 NANOSLEEP.SYNCS 0x989680 ;  /* 0x009896800000895d */ /* 0x002fea0003900000 */
[----:B------:R-:W1:Y:S02]  /*7810*/  @!P0 SYNCS.PHASECHK.TRANS64 P0, [R2+URZ+0x130], R3 ;  /* 0x00013003020085a7 */ /* 0x000e6400080010ff */
[----:B-1----:R-:W-:Y:S05]  /*7820*/  @!P0 BRA `(.L_x_19) ;  /* 0xfffffffc00f08947 */ /* 0x002fea000383ffff */
[----:B------:R-:W-:Y:S05]  /*7830*/  BRA `(.L_x_119) ;  /* 0xffffff9c00807947 */ /* 0x000fea000383ffff */
.L_x_22:
[----:B-1----:R-:W-:-:S07]  /*7840*/  MOV R2, UR33 ;  /* 0x0000002100027c02 */ /* 0x002fce0008000f00 */
.L_x_120:
[----:B-1----:R1:W2:Y:S02]  /*7850*/  SYNCS.PHASECHK.TRANS64.TRYWAIT P0, [R2+URZ+0x40], R4 ;  /* 0x00004004020075a7 */ /* 0x0022a400080011ff */
[----:B--2---:R-:W-:Y:S05]  /*7860*/  @!P0 NANOSLEEP.SYNCS 0x989680 ;  /* 0x009896800000895d */ /* 0x004fea0003900000 */
[----:B------:R-:W2:Y:S02]  /*7870*/  @!P0 SYNCS.PHASECHK.TRANS64 P0, [R2+URZ+0x40], R4 ;  /* 0x00004004020085a7 */ /* 0x000ea400080010ff */
[----:B--2---:R-:W-:Y:S05]  /*7880*/  @!P0 BRA `(.L_x_120) ;  /* 0xfffffffc00f08947 */ /* 0x004fea000383ffff */
[----:B------:R-:W-:Y:S05]  /*7890*/  BRA `(.L_x_21) ;  /* 0xffffff9c00d47947 */ /* 0x000fea000383ffff */
.L_x_28:
[----:B-1----:R-:W-:-:S07]  /*78a0*/  MOV R2, UR25 ;  /* 0x0000001900027c02 */ /* 0x002fce0008000f00 */
.L_x_121:
[----:B-1----:R1:W2:Y:S02]  /*78b0*/  SYNCS.PHASECHK.TRANS64.TRYWAIT P0, [R2+URZ+0x40], R4 ;  /* 0x00004004020075a7 */ /* 0x0022a400080011ff */
[----:B--2---:R-:W-:Y:S05]  /*78c0*/  @!P0 NANOSLEEP.SYNCS 0x989680 ;  /* 0x009896800000895d */ /* 0x004fea0003900000 */
[----:B------:R-:W2:Y:S02]  /*78d0*/  @!P0 SYNCS.PHASECHK.TRANS64 P0, [R2+URZ+0x40], R4 ;  /* 0x00004004020085a7 */ /* 0x000ea400080010ff */
[----:B--2---:R-:W-:Y:S05]  /*78e0*/  @!P0 BRA `(.L_x_121) ;  /* 0xfffffffc00f08947 */ /* 0x004fea000383ffff */
[----:B------:R-:W-:Y:S05]  /*78f0*/  BRA `(.L_x_27) ;  /* 0xffffffa000947947 */ /* 0x000fea000383ffff */
.L_x_32:
[----:B-1----:R1:W2:Y:S02]  /*7900*/  SYNCS.PHASECHK.TRANS64.TRYWAIT P0, [R2+URZ+0xc0], R3 ;  /* 0x0000c003020075a7 */ /* 0x0022a400080011ff */
[----:B--2---:R-:W-:Y:S05]  /*7910*/  @!P0 NANOSLEEP.SYNCS 0x989680 ;  /* 0x009896800000895d */ /* 0x004fea0003900000 */
[----:B------:R-:W2:Y:S02]  /*7920*/  @!P0 SYNCS.PHASECHK.TRANS64 P0, [R2+URZ+0xc0], R3 ;  /* 0x0000c003020085a7 */ /* 0x000ea400080010ff */
[----:B--2---:R-:W-:Y:S05]  /*7930*/  @!P0 BRA `(.L_x_32) ;  /* 0xfffffffc00f08947 */ /* 0x004fea000383ffff */
[----:B------:R-:W-:Y:S05]  /*7940*/  BRA `(.L_x_122) ;  /* 0xffffffa400387947 */ /* 0x000fea000383ffff */
.L_x_36:
[----:B----4-:R-:W-:-:S07]  /*7950*/  MOV R0, UR5 ;  /* 0x0000000500007c02 */ /* 0x010fce0008000f00 */
.L_x_123:
[----:B-1----:R1:W2:Y:S02]  /*7960*/  SYNCS.PHASECHK.TRANS64.TRYWAIT P0, [R0+URZ], R2 ;  /* 0x00000002000075a7 */ /* 0x0022a400080011ff */
[----:B--2---:R-:W-:Y:S05]  /*7970*/  @!P0 NANOSLEEP.SYNCS 0x989680 ;  /* 0x009896800000895d */ /* 0x004fea0003900000 */
[----:B------:R-:W2:Y:S02]  /*7980*/  @!P0 SYNCS.PHASECHK.TRANS64 P0, [R0+URZ], R2 ;  /* 0x00000002000085a7 */ /* 0x000ea400080010ff */
[----:B--2---:R-:W-:Y:S05]  /*7990*/  @!P0 BRA `(.L_x_123) ;  /* 0xfffffffc00f08947 */ /* 0x004fea000383ffff */
[----:B------:R-:W-:Y:S05]  /*79a0*/  BRA `(.L_x_124) ;  /* 0xffffffa800a87947 */ /* 0x000fea000383ffff */
.L_x_37:
[----:B----4-:R-:W-:-:S07]  /*79b0*/  MOV R0, UR5 ;  /* 0x0000000500007c02 */ /* 0x010fce0008000f00 */
.L_x_125:
[----:B-1----:R1:W2:Y:S02]  /*79c0*/  SYNCS.PHASECHK.TRANS64.TRYWAIT P0, [R0+URZ], R3 ;  /* 0x00000003000075a7 */ /* 0x0022a400080011ff */
[----:B--2---:R-:W-:Y:S05]  /*79d0*/  @!P0 NANOSLEEP.SYNCS 0x989680 ;  /* 0x009896800000895d */ /* 0x004fea0003900000 */
[----:B------:R-:W2:Y:S02]  /*79e0*/  @!P0 SYNCS.PHASECHK.TRANS64 P0, [R0+URZ], R3 ;  /* 0x00000003000085a7 */ /* 0x000ea400080010ff */
[----:B--2---:R-:W-:Y:S05]  /*79f0*/  @!P0 BRA `(.L_x_125) ;  /* 0xfffffffc00f08947 */ /* 0x004fea000383ffff */
[----:B------:R-:W-:Y:S05]  /*7a00*/  BRA `(.L_x_126) ;  /* 0xffffffa800b47947 */ /* 0x000fea000383ffff */
.L_x_38:
[----:B----4-:R-:W-:-:S07]  /*7a10*/  MOV R0, UR5 ;  /* 0x0000000500007c02 */ /* 0x010fce0008000f00 */
.L_x_127:
[----:B-1----:R1:W2:Y:S02]  /*7a20*/  SYNCS.PHASECHK.TRANS64.TRYWAIT P0, [R0+URZ], R3 ;  /* 0x00000003000075a7 */ /* 0x0022a400080011ff */
[----:B--2---:R-:W-:Y:S05]  /*7a30*/  @!P0 NANOSLEEP.SYNCS 0x989680 ;  /* 0x009896800000895d */ /* 0x004fea0003900000 */
[----:B------:R-:W2:Y:S02]  /*7a40*/  @!P0 SYNCS.PHASECHK.TRANS64 P0, [R0+URZ], R3 ;  /* 0x00000003000085a7 */ /* 0x000ea400080010ff */
[----:B--2---:R-:W-:Y:S05]  /*7a50*/  @!P0 BRA `(.L_x_127) ;  /* 0xfffffffc00f08947 */ /* 0x004fea000383ffff */
[----:B------:R-:W-:Y:S05]  /*7a60*/  BRA `(.L_x_128) ;  /* 0xffffffa800c07947 */ /* 0x000fea000383ffff */
.L_x_39:
[----:B----4-:R-:W-:-:S07]  /*7a70*/  MOV R0, UR5 ;  /* 0x0000000500007c02 */ /* 0x010fce0008000f00 */
.L_x_129:
[----:B-1----:R1:W2:Y:S02]  /*7a80*/  SYNCS.PHASECHK.TRANS64.TRYWAIT P0, [R0+URZ], R3 ;  /* 0x00000003000075a7 */ /* 0x0022a400080011ff */
[----:B--2---:R-:W-:Y:S05]  /*7a90*/  @!P0 NANOSLEEP.SYNCS 0x989680 ;  /* 0x009896800000895d */ /* 0x004fea0003900000 */
[----:B------:R-:W2:Y:S02]  /*7aa0*/  @!P0 SYNCS.PHASECHK.TRANS64 P0, [R0+URZ], R3 ;  /* 0x00000003000085a7 */ /* 0x000ea400080010ff */
[----:B--2---:R-:W-:Y:S05]  /*7ab0*/  @!P0 BRA `(.L_x_129) ;  /* 0xfffffffc00f08947 */ /* 0x004fea000383ffff */
[----:B------:R-:W-:Y:S05]  /*7ac0*/  BRA `(.L_x_130) ;  /* 0xffffffa800cc7947 */ /* 0x000fea000383ffff */
.L_x_40:
[----:B----4-:R-:W-:-:S07]  /*7ad0*/  MOV R0, UR5 ;  /* 0x0000000500007c02 */ /* 0x010fce0008000f00 */
.L_x_131:
[----:B-1----:R1:W2:Y:S02]  /*7ae0*/  SYNCS.PHASECHK.TRANS64.TRYWAIT P0, [R0+URZ], R3 ;  /* 0x00000003000075a7 */ /* 0x0022a400080011ff */
[----:B--2---:R-:W-:Y:S05]  /*7af0*/  @!P0 NANOSLEEP.SYNCS 0x989680 ;  /* 0x009896800000895d */ /* 0x004fea0003900000 */
[----:B------:R-:W2:Y:S02]  /*7b00*/  @!P0 SYNCS.PHASECHK.TRANS64 P0, [R0+URZ], R3 ;  /* 0x00000003000085a7 */ /* 0x000ea400080010ff */
[----:B--2---:R-:W-:Y:S05]  /*7b10*/  @!P0 BRA `(.L_x_131) ;  /* 0xfffffffc00f08947 */ /* 0x004fea000383ffff */
[----:B------:R-:W-:Y:S05]  /*7b20*/  BRA `(.L_x_132) ;  /* 0xffffffa800d87947 */ /* 0x000fea000383ffff */
.L_x_41:
[----:B----4-:R-:W-:-:S07]  /*7b30*/  MOV R0, UR5 ;  /* 0x0000000500007c02 */ /* 0x010fce0008000f00 */
.L_x_133:
[----:B-1----:R1:W2:Y:S02]  /*7b40*/  SYNCS.PHASECHK.TRANS64.TRYWAIT P0, [R0+URZ], R3 ;  /* 0x00000003000075a7 */ /* 0x0022a400080011ff */
[----:B--2---:R-:W-:Y:S05]  /*7b50*/  @!P0 NANOSLEEP.SYNCS 0x989680 ;  /* 0x009896800000895d */ /* 0x004fea0003900000 */
[----:B------:R-:W2:Y:S02]  /*7b60*/  @!P0 SYNCS.PHASECHK.TRANS64 P0, [R0+URZ], R3 ;  /* 0x00000003000085a7 */ /* 0x000ea400080010ff */
[----:B--2---:R-:W-:Y:S05]  /*7b70*/  @!P0 BRA `(.L_x_133) ;  /* 0xfffffffc00f08947 */ /* 0x004fea000383ffff */
[----:B------:R-:W-:Y:S05]  /*7b80*/  BRA `(.L_x_134) ;  /* 0xffffffa800e47947 */ /* 0x000fea000383ffff */
.L_x_42:
[----:B----4-:R-:W-:-:S07]  /*7b90*/  MOV R0, UR5 ;  /* 0x0000000500007c02 */ /* 0x010fce0008000f00 */
.L_x_135:
[----:B-1----:R1:W2:Y:S02]  /*7ba0*/  SYNCS.PHASECHK.TRANS64.TRYWAIT P0, [R0+URZ], R3 ;  /* 0x00000003000075a7 */ /* 0x0022a400080011ff */
[----:B--2---:R-:W-:Y:S05]  /*7bb0*/  @!P0 NANOSLEEP.SYNCS 0x989680 ;  /* 0x009896800000895d */ /* 0x004fea0003900000 */
[----:B------:R-:W2:Y:S02]  /*7bc0*/  @!P0 SYNCS.PHASECHK.TRANS64 P0, [R0+URZ], R3 ;  /* 0x00000003000085a7 */ /* 0x000ea400080010ff */
[----:B--2---:R-:W-:Y:S05]  /*7bd0*/  @!P0 BRA `(.L_x_135) ;  /* 0xfffffffc00f08947 */ /* 0x004fea000383ffff */
[----:B------:R-:W-:Y:S05]  /*7be0*/  BRA `(.L_x_136) ;  /* 0xffffffa800f07947 */ /* 0x000fea000383ffff */
.L_x_45:
[----:B-1----:R1:W2:Y:S02]  /*7bf0*/  SYNCS.PHASECHK.TRANS64.TRYWAIT P0, [R0+URZ+0x120], R4 ;  /* 0x00012004000075a7 */ /* 0x0022a400080011ff */
[----:B--2---:R-:W-:Y:S05]  /*7c00*/  @!P0 NANOSLEEP.SYNCS 0x989680 ;  /* 0x009896800000895d */ /* 0x004fea0003900000 */
[----:B------:R-:W2:Y:S02]  /*7c10*/  @!P0 SYNCS.PHASECHK.TRANS64 P0, [R0+URZ+0x120], R4 ;  /* 0x00012004000085a7 */ /* 0x000ea400080010ff */
[----:B--2---:R-:W-:Y:S05]  /*7c20*/  @!P0 BRA `(.L_x_45) ;  /* 0xfffffffc00f08947 */ /* 0x004fea000383ffff */
[----:B------:R-:W-:Y:S05]  /*7c30*/  BRA `(.L_x_137) ;  /* 0xffffffac004c7947 */ /* 0x000fea000383ffff */
.L_x_46:
[----:B------:R-:W-:-:S07]  /*7c40*/  MOV R0, UR5 ;  /* 0x0000000500007c02 */ /* 0x000fce0008000f00 */
.L_x_138:
[----:B-1----:R1:W2:Y:S02]  /*7c50*/  SYNCS.PHASECHK.TRANS64.TRYWAIT P0, [R0+URZ+0xd0], R5 ;  /* 0x0000d005000075a7 */ /* 0x0022a400080011ff */
[----:B--2---:R-:W-:Y:S05]  /*7c60*/  @!P0 NANOSLEEP.SYNCS 0x989680 ;  /* 0x009896800000895d */ /* 0x004fea0003900000 */
[----:B------:R-:W2:Y:S02]  /*7c70*/  @!P0 SYNCS.PHASECHK.TRANS64 P0, [R0+URZ+0xd0], R5 ;  /* 0x0000d005000085a7 */ /* 0x000ea400080010ff */
[----:B--2---:R-:W-:Y:S05]  /*7c80*/  @!P0 BRA `(.L_x_138) ;  /* 0xfffffffc00f08947 */ /* 0x004fea000383ffff */
[----:B------:R-:W-:Y:S05]  /*7c90*/  BRA `(.L_x_139) ;  /* 0xffffffac005c7947 */ /* 0x000fea000383ffff */
.L_x_47:
[----:B-1----:R1:W2:Y:S02]  /*7ca0*/  SYNCS.PHASECHK.TRANS64.TRYWAIT P1, [R0+URZ+0xc0], R4 ;  /* 0x0000c004000075a7 */ /* 0x0022a400080211ff */
[----:B--2---:R-:W-:Y:S05]  /*7cb0*/  @!P1 NANOSLEEP.SYNCS 0x989680 ;  /* 0x009896800000995d */ /* 0x004fea0003900000 */
[----:B------:R-:W2:Y:S02]  /*7cc0*/  @!P1 SYNCS.PHASECHK.TRANS64 P1, [R0+URZ+0xc0], R4 ;  /* 0x0000c004000095a7 */ /* 0x000ea400080210ff */
[----:B--2---:R-:W-:Y:S05]  /*7cd0*/  @!P1 BRA `(.L_x_47) ;  /* 0xfffffffc00f09947 */ /* 0x004fea000383ffff */
[----:B------:R-:W-:Y:S05]  /*7ce0*/  BRA `(.L_x_140) ;  /* 0xffffffac008c7947 */ /* 0x000fea000383ffff */
.L_x_50:
[----:B------:R-:W-:-:S07]  /*7cf0*/  MOV R0, UR5 ;  /* 0x0000000500007c02 */ /* 0x000fce0008000f00 */
.L_x_141:
[----:B-1----:R1:W2:Y:S02]  /*7d00*/  SYNCS.PHASECHK.TRANS64.TRYWAIT P0, [R0+URZ+0xd0], R2 ;  /* 0x0000d002000075a7 */ /* 0x0022a400080011ff */
[----:B--2---:R-:W-:Y:S05]  /*7d10*/  @!P0 NANOSLEEP.SYNCS 0x989680 ;  /* 0x009896800000895d */ /* 0x004fea0003900000 */
[----:B------:R-:W2:Y:S02]  /*7d20*/  @!P0 SYNCS.PHASECHK.TRANS64 P0, [R0+URZ+0xd0], R2 ;  /* 0x0000d002000085a7 */ /* 0x000ea400080010ff */
[----:B--2---:R-:W-:Y:S05]  /*7d30*/  @!P0 BRA `(.L_x_141) ;  /* 0xfffffffc00f08947 */ /* 0x004fea000383ffff */
[----:B------:R-:W-:Y:S05]  /*7d40*/  BRA `(.L_x_49) ;  /* 0xffffffac00e07947 */ /* 0x000fea000383ffff */
.L_x_57:
[----:B-1----:R1:W2:Y:S02]  /*7d50*/  SYNCS.PHASECHK.TRANS64.TRYWAIT P1, [R0+URZ+0xc0], R2 ;  /* 0x0000c002000075a7 */ /* 0x0022a400080211ff */
[----:B--2---:R-:W-:Y:S05]  /*7d60*/  @!P1 NANOSLEEP.SYNCS 0x989680 ;  /* 0x009896800000995d */ /* 0x004fea0003900000 */
[----:B------:R-:W2:Y:S02]  /*7d70*/  @!P1 SYNCS.PHASECHK.TRANS64 P1, [R0+URZ+0xc0], R2 ;  /* 0x0000c002000095a7 */ /* 0x000ea400080210ff */
[----:B--2---:R-:W-:Y:S05]  /*7d80*/  @!P1 BRA `(.L_x_57) ;  /* 0xfffffffc00f09947 */ /* 0x004fea000383ffff */
[----:B------:R-:W-:Y:S05]  /*7d90*/  BRA `(.L_x_142) ;  /* 0xffffffb400507947 */ /* 0x000fea000383ffff */
.L_x_58:
[----:B------:R-:W-:-:S07]  /*7da0*/  MOV R2, UR7 ;  /* 0x0000000700027c02 */ /* 0x000fce0008000f00 */
.L_x_143:
[----:B-1----:R1:W2:Y:S02]  /*7db0*/  SYNCS.PHASECHK.TRANS64.TRYWAIT P0, [R2+URZ+0x100], R0 ;  /* 0x00010000020075a7 */ /* 0x0022a400080011ff */
[----:B--2---:R-:W-:Y:S05]  /*7dc0*/  @!P0 NANOSLEEP.SYNCS 0x989680 ;  /* 0x009896800000895d */ /* 0x004fea0003900000 */
[----:B------:R-:W2:Y:S02]  /*7dd0*/  @!P0 SYNCS.PHASECHK.TRANS64 P0, [R2+URZ+0x100], R0 ;  /* 0x00010000020085a7 */ /* 0x000ea400080010ff */
[----:B--2---:R-:W-:Y:S05]  /*7de0*/  @!P0 BRA `(.L_x_143) ;  /* 0xfffffffc00f08947 */ /* 0x004fea000383ffff */
[----:B------:R-:W-:Y:S05]  /*7df0*/  BRA `(.L_x_144) ;  /* 0xffffffb400887947 */ /* 0x000fea000383ffff */
.L_x_61:
[----:B------:R-:W-:Y:S07]  /*7e00*/  MOV R0, UR6 ;  /* 0x0000000600007c02 */ /* 0x000fee0008000f00 */
.L_x_145:
[----:B-1----:R1:W2:Y:S02]  /*7e10*/  SYNCS.PHASECHK.TRANS64.TRYWAIT P0, [R0+URZ], R2 ;  /* 0x00000002000075a7 */ /* 0x0022a400080011ff */
[----:B--2---:R-:W-:Y:S05]  /*7e20*/  @!P0 NANOSLEEP.SYNCS 0x989680 ;  /* 0x009896800000895d */ /* 0x004fea0003900000 */
[----:B------:R-:W2:Y:S02]  /*7e30*/  @!P0 SYNCS.PHASECHK.TRANS64 P0, [R0+URZ], R2 ;  /* 0x00000002000085a7 */ /* 0x000ea400080010ff */
[----:B--2---:R-:W-:Y:S05]  /*7e40*/  @!P0 BRA `(.L_x_145) ;  /* 0xfffffffc00f08947 */ /* 0x004fea000383ffff */
[----:B------:R-:W-:Y:S05]  /*7e50*/  BRA `(.L_x_60) ;  /* 0xffffffb400a47947 */ /* 0x000fea000383ffff */
.L_x_64:
[----:B------:R-:W-:-:S07]  /*7e60*/  MOV R0, UR6 ;  /* 0x0000000600007c02 */ /* 0x000fce0008000f00 */
.L_x_146:
[----:B--2---:R2:W4:Y:S02]  /*7e70*/  SYNCS.PHASECHK.TRANS64.TRYWAIT P0, [R0+URZ], R2 ;  /* 0x00000002000075a7 */ /* 0x00452400080011ff */
[----:B----4-:R-:W-:Y:S05]  /*7e80*/  @!P0 NANOSLEEP.SYNCS 0x989680 ;  /* 0x009896800000895d */ /* 0x010fea0003900000 */
[----:B------:R-:W4:Y:S02]  /*7e90*/  @!P0 SYNCS.PHASECHK.TRANS64 P0, [R0+URZ], R2 ;  /* 0x00000002000085a7 */ /* 0x000f2400080010ff */
[----:B----4-:R-:W-:Y:S05]  /*7ea0*/  @!P0 BRA `(.L_x_146) ;  /* 0xfffffffc00f08947 */ /* 0x010fea000383ffff */
[----:B------:R-:W-:Y:S05]  /*7eb0*/  BRA `(.L_x_147) ;  /* 0xffffffb800807947 */ /* 0x000fea000383ffff */
.L_x_65:
[----:B------:R-:W-:-:S07]  /*7ec0*/  MOV R0, UR6 ;  /* 0x0000000600007c02 */ /* 0x000fce0008000f00 */
.L_x_148:
[----:B-1----:R1:W2:Y:S02]  /*7ed0*/  SYNCS.PHASECHK.TRANS64.TRYWAIT P0, [R0+URZ], R3 ;  /* 0x00000003000075a7 */ /* 0x0022a400080011ff */
[----:B--2---:R-:W-:Y:S05]  /*7ee0*/  @!P0 NANOSLEEP.SYNCS 0x989680 ;  /* 0x009896800000895d */ /* 0x004fea0003900000 */
[----:B------:R-:W2:Y:S02]  /*7ef0*/  @!P0 SYNCS.PHASECHK.TRANS64 P0, [R0+URZ], R3 ;  /* 0x00000003000085a7 */ /* 0x000ea400080010ff */
[----:B--2---:R-:W-:Y:S05]  /*7f00*/  @!P0 BRA `(.L_x_148) ;  /* 0xfffffffc00f08947 */ /* 0x004fea000383ffff */
[----:B------:R-:W-:Y:S05]  /*7f10*/  BRA `(.L_x_149) ;  /* 0xffffffb8008c7947 */ /* 0x000fea000383ffff */
.L_x_66:
[----:B------:R-:W-:-:S07]  /*7f20*/  MOV R0, UR6 ;  /* 0x0000000600007c02 */ /* 0x000fce0008000f00 */
.L_x_150:
[----:B-1----:R1:W2:Y:S02]  /*7f30*/  SYNCS.PHASECHK.TRANS64.TRYWAIT P0, [R0+URZ], R3 ;  /* 0x00000003000075a7 */ /* 0x0022a400080011ff */
[----:B--2---:R-:W-:Y:S05]  /*7f40*/  @!P0 NANOSLEEP.SYNCS 0x989680 ;  /* 0x009896800000895d */ /* 0x004fea0003900000 */
[----:B------:R-:W2:Y:S02]  /*7f50*/  @!P0 SYNCS.PHASECHK.TRANS64 P0, [R0+URZ], R3 ;  /* 0x00000003000085a7 */ /* 0x000ea400080010ff */
[----:B--2---:R-:W-:Y:S05]  /*7f60*/  @!P0 BRA `(.L_x_150) ;  /* 0xfffffffc00f08947 */ /* 0x004fea000383ffff */
[----:B------:R-:W-:Y:S05]  /*7f70*/  BRA `(.L_x_151) ;  /* 0xffffffb800987947 */ /* 0x000fea000383ffff */
.L_x_67:
[----:B-1----:R-:W-:-:S07]  /*7f80*/  MOV R0, UR7 ;  /* 0x0000000700007c02 */ /* 0x002fce0008000f00 */
.L_x_152:
[----:B-1----:R1:W2:Y:S02]  /*7f90*/  SYNCS.PHASECHK.TRANS64.TRYWAIT P0, [R0+URZ], R2 ;  /* 0x00000002000075a7 */ /* 0x0022a400080011ff */
[----:B--2---:R-:W-:Y:S05]  /*7fa0*/  @!P0 NANOSLEEP.SYNCS 0x989680 ;  /* 0x009896800000895d */ /* 0x004fea0003900000 */
[----:B------:R-:W2:Y:S02]  /*7fb0*/  @!P0 SYNCS.PHASECHK.TRANS64 P0, [R0+URZ], R2 ;  /* 0x00000002000085a7 */ /* 0x000ea400080010ff */
[----:B--2---:R-:W-:Y:S05]  /*7fc0*/  @!P0 BRA `(.L_x_152) ;  /* 0xfffffffc00f08947 */ /* 0x004fea000383ffff */
[----:B------:R-:W-:Y:S05]  /*7fd0*/  BRA `(.L_x_153) ;  /* 0xffffffb800a47947 */ /* 0x000fea000383ffff */
.L_x_72:
[----:B--2---:R2:W3:Y:S02]  /*7fe0*/  SYNCS.PHASECHK.TRANS64.TRYWAIT P0, [R0+URZ+0xc0], R2 ;  /* 0x0000c002000075a7 */ /* 0x0044e400080011ff */
[----:B---3--:R-:W-:Y:S05]  /*7ff0*/  @!P0 NANOSLEEP.SYNCS 0x989680 ;  /* 0x009896800000895d */ /* 0x008fea0003900000 */
[----:B------:R-:W3:Y:S02]  /*8000*/  @!P0 SYNCS.PHASECHK.TRANS64 P0, [R0+URZ+0xc0], R2 ;  /* 0x0000c002000085a7 */ /* 0x000ee400080010ff */
[----:B---3--:R-:W-:Y:S05]  /*8010*/  @!P0 BRA `(.L_x_72) ;  /* 0xfffffffc00f08947 */ /* 0x008fea000383ffff */
[----:B------:R-:W-:Y:S05]  /*8020*/  BRA `(.L_x_154) ;  /* 0xffffffbc00a07947 */ /* 0x000fea000383ffff */
.L_x_75:
[----:B------:R-:W-:Y:S07]  /*8030*/  MOV R0, UR7 ;  /* 0x0000000700007c02 */ /* 0x000fee0008000f00 */
.L_x_155:
[----:B--2---:R2:W3:Y:S02]  /*8040*/  SYNCS.PHASECHK.TRANS64.TRYWAIT P0, [R0+URZ+0xb8], R2 ;  /* 0x0000b802000075a7 */ /* 0x0044e400080011ff */
[----:B---3--:R-:W-:Y:S05]  /*8050*/  @!P0 NANOSLEEP.SYNCS 0x989680 ;  /* 0x009896800000895d */ /* 0x008fea0003900000 */
[----:B------:R-:W3:Y:S02]  /*8060*/  @!P0 SYNCS.PHASECHK.TRANS64 P0, [R0+URZ+0xb8], R2 ;  /* 0x0000b802000085a7 */ /* 0x000ee400080010ff */
[----:B---3--:R-:W-:Y:S05]  /*8070*/  @!P0 BRA `(.L_x_155) ;  /* 0xfffffffc00f08947 */ /* 0x008fea000383ffff */
[----:B------:R-:W-:Y:S05]  /*8080*/  BRA `(.L_x_74) ;  /* 0xffffffc000807947 */ /* 0x000fea000383ffff */
.L_x_78:
[----:B------:R-:W-:Y:S07]  /*8090*/  MOV R0, UR15 ;  /* 0x0000000f00007c02 */ /* 0x000fee0008000f00 */
.L_x_156:
[----:B-1----:R1:W2:Y:S02]  /*80a0*/  SYNCS.PHASECHK.TRANS64.TRYWAIT P0, [R0+URZ+0x98], R9 ;  /* 0x00009809000075a7 */ /* 0x0022a400080011ff */
[----:B--2---:R-:W-:Y:S05]  /*80b0*/  @!P0 NANOSLEEP.SYNCS 0x989680 ;  /* 0x009896800000895d */ /* 0x004fea0003900000 */
[----:B------:R-:W2:Y:S02]  /*80c0*/  @!P0 SYNCS.PHASECHK.TRANS64 P0, [R0+URZ+0x98], R9 ;  /* 0x00009809000085a7 */ /* 0x000ea400080010ff */
[----:B--2---:R-:W-:Y:S05]  /*80d0*/  @!P0 BRA `(.L_x_156) ;  /* 0xfffffffc00f08947 */ /* 0x004fea000383ffff */
[----:B------:R-:W-:Y:S05]  /*80e0*/  BRA `(.L_x_157) ;  /* 0xffffffc000f87947 */ /* 0x000fea000383ffff */
.L_x_79:
[----:B------:R-:W-:Y:S07]  /*80f0*/  MOV R0, UR13 ;  /* 0x0000000d00007c02 */ /* 0x000fee0008000f00 */
.L_x_158:
[----:B-1----:R1:W2:Y:S02]  /*8100*/  SYNCS.PHASECHK.TRANS64.TRYWAIT P0, [R0+URZ+0x98], R14 ;  /* 0x0000980e000075a7 */ /* 0x0022a400080011ff */
[----:B--2---:R-:W-:Y:S05]  /*8110*/  @!P0 NANOSLEEP.SYNCS 0x989680 ;  /* 0x009896800000895d */ /* 0x004fea0003900000 */
[----:B------:R-:W2:Y:S02]  /*8120*/  @!P0 SYNCS.PHASECHK.TRANS64 P0, [R0+URZ+0x98], R14 ;  /* 0x0000980e000085a7 */ /* 0x000ea400080010ff */
[----:B--2---:R-:W-:Y:S05]  /*8130*/  @!P0 BRA `(.L_x_158) ;  /* 0xfffffffc00f08947 */ /* 0x004fea000383ffff */
[----:B------:R-:W-:Y:S05]  /*8140*/  BRA `(.L_x_159) ;  /* 0xffffffc400987947 */ /* 0x000fea000383ffff */
.L_x_81:
[----:B------:R-:W-:-:S07]  /*8150*/  MOV R0, UR4 ;  /* 0x0000000400007c02 */ /* 0x000fce0008000f00 */
.L_x_160:
[----:B-1----:R1:W3:Y:S02]  /*8160*/  SYNCS.PHASECHK.TRANS64.TRYWAIT P0, [R0+URZ], R2 ;  /* 0x00000002000075a7 */ /* 0x0022e400080011ff */
[----:B---3--:R-:W-:Y:S05]  /*8170*/  @!P0 NANOSLEEP.SYNCS 0x989680 ;  /* 0x009896800000895d */ /* 0x008fea0003900000 */
[----:B------:R-:W3:Y:S02]  /*8180*/  @!P0 SYNCS.PHASECHK.TRANS64 P0, [R0+URZ], R2 ;  /* 0x00000002000085a7 */ /* 0x000ee400080010ff */
[----:B---3--:R-:W-:Y:S05]  /*8190*/  @!P0 BRA `(.L_x_160) ;  /* 0xfffffffc00f08947 */ /* 0x008fea000383ffff */
[----:B------:R-:W-:Y:S05]  /*81a0*/  BRA `(.L_x_161) ;  /* 0xffffffc800247947 */ /* 0x000fea000383ffff */
.L_x_82:
[----:B------:R-:W-:-:S07]  /*81b0*/  MOV R0, UR4 ;  /* 0x0000000400007c02 */ /* 0x000fce0008000f00 */
.L_x_162:
[----:B-1----:R1:W3:Y:S02]  /*81c0*/  SYNCS.PHASECHK.TRANS64.TRYWAIT P0, [R0+URZ], R2 ;  /* 0x00000002000075a7 */ /* 0x0022e400080011ff */
[----:B---3--:R-:W-:Y:S05]  /*81d0*/  @!P0 NANOSLEEP.SYNCS 0x989680 ;  /* 0x009896800000895d */ /* 0x008fea0003900000 */
[----:B------:R-:W3:Y:S02]  /*81e0*/  @!P0 SYNCS.PHASECHK.TRANS64 P0, [R0+URZ], R2 ;  /* 0x00000002000085a7 */ /* 0x000ee400080010ff */
[----:B---3--:R-:W-:Y:S05]  /*81f0*/  @!P0 BRA `(.L_x_162) ;  /* 0xfffffffc00f08947 */ /* 0x008fea000383ffff */
[----:B------:R-:W-:Y:S05]  /*8200*/  BRA `(.L_x_163) ;  /* 0xffffffc800307947 */ /* 0x000fea000383ffff */
.L_x_84:
[----:B--2---:R2:W4:Y:S02]  /*8210*/  SYNCS.PHASECHK.TRANS64.TRYWAIT P0, [R0+URZ+0xc0], R2 ;  /* 0x0000c002000075a7 */ /* 0x00452400080011ff */
[----:B----4-:R-:W-:Y:S05]  /*8220*/  @!P0 NANOSLEEP.SYNCS 0x989680 ;  /* 0x009896800000895d */ /* 0x010fea0003900000 */
[----:B------:R-:W4:Y:S02]  /*8230*/  @!P0 SYNCS.PHASECHK.TRANS64 P0, [R0+URZ+0xc0], R2 ;  /* 0x0000c002000085a7 */ /* 0x000f2400080010ff */
[----:B----4-:R-:W-:Y:S05]  /*8240*/  @!P0 BRA `(.L_x_84) ;  /* 0xfffffffc00f08947 */ /* 0x010fea000383ffff */
[----:B------:R-:W-:Y:S05]  /*8250*/  BRA `(.L_x_164) ;  /* 0xffffffcc00147947 */ /* 0x000fea000383ffff */
.L_x_94:
[----:B-1----:R1:W3:Y:S02]  /*8260*/  SYNCS.PHASECHK.TRANS64.TRYWAIT P1, [R0+URZ+0x80], R3 ;  /* 0x00008003000075a7 */ /* 0x0022e400080211ff */
[----:B---3--:R-:W-:Y:S05]  /*8270*/  @!P1 NANOSLEEP.SYNCS 0x989680 ;  /* 0x009896800000995d */ /* 0x008fea0003900000 */
[----:B------:R-:W3:Y:S02]  /*8280*/  @!P1 SYNCS.PHASECHK.TRANS64 P1, [R0+URZ+0x80], R3 ;  /* 0x00008003000095a7 */ /* 0x000ee400080210ff */
[----:B---3--:R-:W-:Y:S05]  /*8290*/  @!P1 BRA `(.L_x_94) ;  /* 0xfffffffc00f09947 */ /* 0x008fea000383ffff */
[----:B------:R-:W-:Y:S05]  /*82a0*/  BRA `(.L_x_93) ;  /* 0xffffffd800447947 */ /* 0x000fea000383ffff */
.L_x_96:
[----:B-1----:R1:W4:Y:S02]  /*82b0*/  SYNCS.PHASECHK.TRANS64.TRYWAIT P0, [R73+URZ+0xe0], R2 ;  /* 0x0000e002490075a7 */ /* 0x00232400080011ff */
[----:B----4-:R-:W-:Y:S05]  /*82c0*/  @!P0 NANOSLEEP.SYNCS 0x989680 ;  /* 0x009896800000895d */ /* 0x010fea0003900000 */
[----:B------:R-:W4:Y:S02]  /*82d0*/  @!P0 SYNCS.PHASECHK.TRANS64 P0, [R73+URZ+0xe0], R2 ;  /* 0x0000e002490085a7 */ /* 0x000f2400080010ff */
[----:B----4-:R-:W-:Y:S05]  /*82e0*/  @!P0 BRA `(.L_x_96) ;  /* 0xfffffffc00f08947 */ /* 0x010fea000383ffff */
[----:B------:R-:W-:Y:S05]  /*82f0*/  BRA `(.L_x_95) ;  /* 0xffffffd8007c7947 */ /* 0x000fea000383ffff */
.L_x_107:
[----:B--2---:R2:W4:Y:S02]  /*8300*/  SYNCS.PHASECHK.TRANS64.TRYWAIT P0, [R2+URZ+0x80], R107 ;  /* 0x0000806b020075a7 */ /* 0x00452400080011ff */
[----:B----4-:R-:W-:Y:S05]  /*8310*/  @!P0 NANOSLEEP.SYNCS 0x989680 ;  /* 0x009896800000895d */ /* 0x010fea0003900000 */
[----:B------:R-:W4:Y:S02]  /*8320*/  @!P0 SYNCS.PHASECHK.TRANS64 P0, [R2+URZ+0x80], R107 ;  /* 0x0000806b020085a7 */ /* 0x000f2400080010ff */
[----:B----4-:R-:W-:Y:S05]  /*8330*/  @!P0 BRA `(.L_x_107) ;  /* 0xfffffffc00f08947 */ /* 0x010fea000383ffff */
[----:B------:R-:W-:Y:S05]  /*8340*/  BRA `(.L_x_106) ;  /* 0xffffffe400647947 */ /* 0x000fea000383ffff */
        .weak           $__internal_0_$__cuda_sm10x_tcgen05_guardrail_trap_col_being_dealloced_not_returned_by_alloc
        .type           $__internal_0_$__cuda_sm10x_tcgen05_guardrail_trap_col_being_dealloced_not_returned_by_alloc,@function
        .size           $__internal_0_$__cuda_sm10x_tcgen05_guardrail_trap_col_being_dealloced_not_returned_by_alloc,($__internal_1_$__cuda_sm10x_tcgen05_guardrail_trap_phase_invalid_during_alloc - $__internal_0_$__cuda_sm10x_tcgen05_guardrail_trap_col_being_dealloced_not_returned_by_alloc)
$__internal_0_$__cuda_sm10x_tcgen05_guardrail_trap_col_being_dealloced_not_returned_by_alloc:
[----:B------:R-:W-:Y:S05]  /*8350*/  BPT.TRAP 0x1 ;  /* 0x000000040000795c */ /* 0x000fea0000300000 */
[----:B------:R-:W-:-:S04]  /*8360*/  HFMA2 R3, -RZ, RZ, 0, 0 ;  /* 0x00000000ff037431 */ /* 0x000fc800000001ff */
[----:B------:R-:W-:Y:S05]  /*8370*/  RET.REL.NODEC R2 `(_ZN7cutlass13device_kernelINS_4gemm6kernel13GemmUniversalIN4cute5tupleIJiiiiEEENS1_10collective13CollectiveMmaINS1_35MainloopSm100TmaUmmaWarpSpecializedILi8ELi2ELi4ENS5_IJNS4_1CILi1EEESB_SB_EEEEENS5_IJNSA_ILi128EEENSA_ILi64EEESF_EEENS_6half_tENS5_IJSB_llEEESH_NS5_IJlSB_lEEENS4_8TiledMMAINS4_8MMA_AtomIJNS4_20SM100_MMA_F16BF16_SSISH_SH_fLi128ELi64ELNS4_4UMMA5MajorE1ELSO_0ELNSN_7ScaleInE0ELSP_0EEEEEENS4_6LayoutISC_NS5_IJNSA_ILi0EEEST_ST_EEEEENS5_IJNS4_10UnderscoreESW_SW_EEEEENS4_13SM90_TMA_LOADENS4_14ComposedLayoutINS4_7SwizzleILi3ELi4ELi3EEENS4_18smem_ptr_flag_bitsILi16EEENSS_INS5_IJSF_NSA_ILi8EEEEEENS5_IJSB_SF_EEEEEEEvNS4_8identityESZ_NS10_IS12_S14_NSS_INS5_IJS15_SF_EEENS5_IJSF_SB_EEEEEEEvS1A_EENS_8epilogue10collective18CollectiveEpilogueINS1G_23Sm100TmaWarpSpecializedILi3ELi2ELi32ELb1ELb0EEEJSG_NS5_IJNSS_ISE_SB_EENSS_INSA_ILi32EEESB_EEEEESH_SJ_SH_SJ_NS1G_6fusion15FusionCallbacksIS1K_NS1P_17LinearCombinationISH_fSH_fLNS_15FloatRoundStyleE2EEESG_S1O_JEEENS4_5SM1004TMEM4LOAD26SM100_TMEM_LOAD_32dp32b32xESZ_NS10_INS11_ILi2ELi4ELi3EEES14_NSS_INS5_IJS15_S1M_EEENS5_IJS1M_SB_EEEEEEENS4_39AutoVectorizingCopyWithAssumedAlignmentILi128EEENS4_14SM90_TMA_STOREES23_S25_S25_EEEvvEEEEvNT_6ParamsE) ;  /* 0xffffff7c02207950 */ /* 0x000fea0003c3ffff */
        .weak           $__internal_1_$__cuda_sm10x_tcgen05_guardrail_trap_phase_invalid_during_alloc
        .type           $__internal_1_$__cuda_sm10x_tcgen05_guardrail_trap_phase_invalid_during_alloc,@function
        .size           $__internal_1_$__cuda_sm10x_tcgen05_guardrail_trap_phase_invalid_during_alloc,($__internal_2_$__cuda_sm10x_tcgen05_guardrail_trap_unallocated_columns_being_dealloced - $__internal_1_$__cuda_sm10x_tcgen05_guardrail_trap_phase_invalid_during_alloc)
$__internal_1_$__cuda_sm10x_tcgen05_guardrail_trap_phase_invalid_during_alloc:
[----:B------:R-:W-:Y:S05]  /*8380*/  BPT.TRAP 0x1 ;  /* 0x000000040000795c */ /* 0x000fea0000300000 */
[----:B------:R-:W-:-:S04]  /*8390*/  MOV R3, 0x0 ;  /* 0x0000000000037802 */ /* 0x000fc80000000f00 */
[----:B------:R-:W-:Y:S05]  /*83a0*/  RET.REL.NODEC R2 `(_ZN7cutlass13device_kernelINS_4gemm6kernel13GemmUniversalIN4cute5tupleIJiiiiEEENS1_10collective13CollectiveMmaINS1_35MainloopSm100TmaUmmaWarpSpecializedILi8ELi2ELi4ENS5_IJNS4_1CILi1EEESB_SB_EEEEENS5_IJNSA_ILi128EEENSA_ILi64EEESF_EEENS_6half_tENS5_IJSB_llEEESH_NS5_IJlSB_lEEENS4_8TiledMMAINS4_8MMA_AtomIJNS4_20SM100_MMA_F16BF16_SSISH_SH_fLi128ELi64ELNS4_4UMMA5MajorE1ELSO_0ELNSN_7ScaleInE0ELSP_0EEEEEENS4_6LayoutISC_NS5_IJNSA_ILi0EEEST_ST_EEEEENS5_IJNS4_10UnderscoreESW_SW_EEEEENS4_13SM90_TMA_LOADENS4_14ComposedLayoutINS4_7SwizzleILi3ELi4ELi3EEENS4_18smem_ptr_flag_bitsILi16EEENSS_INS5_IJSF_NSA_ILi8EEEEEENS5_IJSB_SF_EEEEEEEvNS4_8identityESZ_NS10_IS12_S14_NSS_INS5_IJS15_SF_EEENS5_IJSF_SB_EEEEEEEvS1A_EENS_8epilogue10collective18CollectiveEpilogueINS1G_23Sm100TmaWarpSpecializedILi3ELi2ELi32ELb1ELb0EEEJSG_NS5_IJNSS_ISE_SB_EENSS_INSA_ILi32EEESB_EEEEESH_SJ_SH_SJ_NS1G_6fusion15FusionCallbacksIS1K_NS1P_17LinearCombinationISH_fSH_fLNS_15FloatRoundStyleE2EEESG_S1O_JEEENS4_5SM1004TMEM4LOAD26SM100_TMEM_LOAD_32dp32b32xESZ_NS10_INS11_ILi2ELi4ELi3EEES14_NSS_INS5_IJS15_S1M_EEENS5_IJS1M_SB_EEEEEEENS4_39AutoVectorizingCopyWithAssumedAlignmentILi128EEENS4_14SM90_TMA_STOREES23_S25_S25_EEEvvEEEEvNT_6ParamsE) ;  /* 0xffffff7c02147950 */ /* 0x000fea0003c3ffff */
        .weak           $__internal_2_$__cuda_sm10x_tcgen05_guardrail_trap_unallocated_columns_being_dealloced
        .type           $__internal_2_$__cuda_sm10x_tcgen05_guardrail_trap_unallocated_columns_being_dealloced,@function
        .size           $__internal_2_$__cuda_sm10x_tcgen05_guardrail_trap_unallocated_columns_being_dealloced,(.L_x_166 - $__internal_2_$__cuda_sm10x_tcgen05_guardrail_trap_unallocated_columns_being_dealloced)
$__internal_2_$__cuda_sm10x_tcgen05_guardrail_trap_unallocated_columns_being_dealloced:
[----:B------:R-:W-:Y:S05]  /*83b0*/  BPT.TRAP 0x1 ;  /* 0x000000040000795c */ /* 0x000fea0000300000 */
[----:B------:R-:W-:-:S04]  /*83c0*/  HFMA2 R3, -RZ, RZ, 0, 0 ;  /* 0x00000000ff037431 */ /* 0x000fc800000001ff */
[----:B------:R-:W-:Y:S05]  /*83d0*/  RET.REL.NODEC R2 `(_ZN7cutlass13device_kernelINS_4gemm6kernel13GemmUniversalIN4cute5tupleIJiiiiEEENS1_10collective13CollectiveMmaINS1_35MainloopSm100TmaUmmaWarpSpecializedILi8ELi2ELi4ENS5_IJNS4_1CILi1EEESB_SB_EEEEENS5_IJNSA_ILi128EEENSA_ILi64EEESF_EEENS_6half_tENS5_IJSB_llEEESH_NS5_IJlSB_lEEENS4_8TiledMMAINS4_8MMA_AtomIJNS4_20SM100_MMA_F16BF16_SSISH_SH_fLi128ELi64ELNS4_4UMMA5MajorE1ELSO_0ELNSN_7ScaleInE0ELSP_0EEEEEENS4_6LayoutISC_NS5_IJNSA_ILi0EEEST_ST_EEEEENS5_IJNS4_10UnderscoreESW_SW_EEEEENS4_13SM90_TMA_LOADENS4_14ComposedLayoutINS4_7SwizzleILi3ELi4ELi3EEENS4_18smem_ptr_flag_bitsILi16EEENSS_INS5_IJSF_NSA_ILi8EEEEEENS5_IJSB_SF_EEEEEEEvNS4_8identityESZ_NS10_IS12_S14_NSS_INS5_IJS15_SF_EEENS5_IJSF_SB_EEEEEEEvS1A_EENS_8epilogue10collective18CollectiveEpilogueINS1G_23Sm100TmaWarpSpecializedILi3ELi2ELi32ELb1ELb0EEEJSG_NS5_IJNSS_ISE_SB_EENSS_INSA_ILi32EEESB_EEEEESH_SJ_SH_SJ_NS1G_6fusion15FusionCallbacksIS1K_NS1P_17LinearCombinationISH_fSH_fLNS_15FloatRoundStyleE2EEESG_S1O_JEEENS4_5SM1004TMEM4LOAD26SM100_TMEM_LOAD_32dp32b32xESZ_NS10_INS11_ILi2ELi4ELi3EEES14_NSS_INS5_IJS15_S1M_EEENS5_IJS1M_SB_EEEEEEENS4_39AutoVectorizingCopyWithAssumedAlignmentILi128EEENS4_14SM90_TMA_STOREES23_S25_S25_EEEvvEEEEvNT_6ParamsE) ;  /* 0xffffff7c02087950 */ /* 0x000fea0003c3ffff */
.L_x_165:
[----:B------:R-:W-:-:S00]  /*83e0*/  BRA `(.L_x_165) ;  /* 0xfffffffc00fc7947 */ /* 0x000fc0000383ffff */
[----:B------:R-:W-:-:S00]  /*83f0*/  NOP ;  /* 0x0000000000007918 */ /* 0x000fc00000000000 */
        /* <DEDUP_REMOVED lines=8> */
.L_x_166:


//--------------------- .nv.global.init           --------------------------
	.section	.nv.global.init,"aw",@progbits
.nv.global.init:
	.type		$str$27,@object
	.size		$str$27,($str$28 - $str$27)
$str$27:
        /*0000*/ 	.byte	0x28, 0x61, 0x64, 0x64, 0x72, 0x65, 0x73, 0x73, 0x20, 0x26, 0x20, 0x6d, 0x61, 0x73, 0x6b, 0x29
        /*0010*/ 	.byte	0x20, 0x3d, 0x3d, 0x20, 0x30, 0x00
	.type		$str$28,@object
	.size		$str$28,($str$26 - $str$28)
$str$28:
        /*0016*/ 	.byte	0x2f, 0x74, 0x6d, 0x70, 0x2f, 0x63, 0x75, 0x74, 0x6c, 0x61, 0x73, 0x73, 0x5f, 0x73, 0x77, 0x65
        /*0026*/ 	.byte	0x65, 0x70, 0x5f, 0x73, 0x72, 0x63, 0x2f, 0x69, 0x6e, 0x63, 0x6c, 0x75, 0x64, 0x65, 0x2f, 0x63
        /*0036*/ 	.byte	0x75, 0x74, 0x65, 0x2f, 0x70, 0x6f, 0x69, 0x6e, 0x74, 0x65, 0x72, 0x5f, 0x66, 0x6c, 0x61, 0x67
        /*0046*/ 	.byte	0x67, 0x65, 0x64, 0x2e, 0x68, 0x70, 0x70, 0x00
	.type		$str$26,@object
	.size		$str$26,($str$25 - $str$26)
$str$26:
        /*004e*/ 	.byte	0x2f, 0x74, 0x6d, 0x70, 0x2f, 0x63, 0x75, 0x74, 0x6c, 0x61, 0x73, 0x73, 0x5f, 0x73, 0x77, 0x65
        /*005e*/ 	.byte	0x65, 0x70, 0x5f, 0x73, 0x72, 0x63, 0x2f, 0x69, 0x6e, 0x63, 0x6c, 0x75, 0x64, 0x65, 0x2f, 0x63
        /*006e*/ 	.byte	0x75, 0x74, 0x65, 0x2f, 0x61, 0x74, 0x6f, 0x6d, 0x2f, 0x63, 0x6f, 0x70, 0x79, 0x5f, 0x74, 0x72
        /*007e*/ 	.byte	0x61, 0x69, 0x74, 0x73, 0x5f, 0x73, 0x6d, 0x31, 0x30, 0x30, 0x2e, 0x68, 0x70, 0x70, 0x00
	.type		$str$25,@object
	.size		$str$25,(__unnamed_1 - $str$25)
$str$25:
        /*008d*/ 	.byte	0x28, 0x28, 0x75, 0x69, 0x6e, 0x74, 0x33, 0x32, 0x5f, 0x74, 0x28, 0x74, 0x68, 0x72, 0x65, 0x61
        /*009d*/ 	.byte	0x64, 0x49, 0x64, 0x78, 0x2e, 0x78, 0x29, 0x20, 0x2f, 0x20, 0x33, 0x32, 0x29, 0x20, 0x25, 0x20
        /*00ad*/ 	.byte	0x34, 0x29, 0x20, 0x3d, 0x3d, 0x20, 0x28, 0x28, 0x28, 0x74, 0x6d, 0x65, 0x6d, 0x5f, 0x61, 0x64
        /*00bd*/ 	.byte	0x64, 0x72, 0x20, 0x3e, 0x3e, 0x20, 0x31, 0x36, 0x29, 0x20, 0x2f, 0x20, 0x33, 0x32, 0x29, 0x20
        /*00cd*/ 	.byte	0x25, 0x20, 0x34, 0x29, 0x00
	.type		__unnamed_1,@object
	.size		__unnamed_1,(__unnamed_2 - __unnamed_1)
__unnamed_1:
        /*00d2*/ 	.byte	0x61, 0x75, 0x74, 0x6f, 0x20, 0x63, 0x75, 0x74, 0x65, 0x3a, 0x3a, 0x61, 0x73, 0x5f, 0x70, 0x6f
        /* <DEDUP_REMOVED lines=24> */
        /*0262*/ 	.byte	0x3e, 0x3e, 0x3e, 0x3e, 0x5d, 0x00
	.type		__unnamed_2,@object
	.size		__unnamed_2,(.L_2 - __unnamed_2)
__unnamed_2:
        /* <DEDUP_REMOVED lines=42> */
        /*0508*/ 	.byte	0x3e, 0x3e, 0x5d, 0x00
.L_2:


//--------------------- .nv.shared._ZN7cutlass13device_kernelINS_4gemm6kernel13GemmUniversalIN4cute5tupleIJiiiiEEENS1_10collective13CollectiveMmaINS1_35MainloopSm100TmaUmmaWarpSpecializedILi8ELi2ELi4ENS5_IJNS4_1CILi1EEESB_SB_EEEEENS5_IJNSA_ILi128EEENSA_ILi64EEESF_EEENS_6half_tENS5_IJSB_llEEESH_NS5_IJlSB_lEEENS4_8TiledMMAINS4_8MMA_AtomIJNS4_20SM100_MMA_F16BF16_SSISH_SH_fLi128ELi64ELNS4_4UMMA5MajorE1ELSO_0ELNSN_7ScaleInE0ELSP_0EEEEEENS4_6LayoutISC_NS5_IJNSA_ILi0EEEST_ST_EEEEENS5_IJNS4_10UnderscoreESW_SW_EEEEENS4_13SM90_TMA_LOADENS4_14ComposedLayoutINS4_7SwizzleILi3ELi4ELi3EEENS4_18smem_ptr_flag_bitsILi16EEENSS_INS5_IJSF_NSA_ILi8EEEEEENS5_IJSB_SF_EEEEEEEvNS4_8identityESZ_NS10_IS12_S14_NSS_INS5_IJS15_SF_EEENS5_IJSF_SB_EEEEEEEvS1A_EENS_8epilogue10collective18CollectiveEpilogueINS1G_23Sm100TmaWarpSpecializedILi3ELi2ELi32ELb1ELb0EEEJSG_NS5_IJNSS_ISE_SB_EENSS_INSA_ILi32EEESB_EEEEESH_SJ_SH_SJ_NS1G_6fusion15FusionCallbacksIS1K_NS1P_17LinearCombinationISH_fSH_fLNS_15FloatRoundStyleE2EEESG_S1O_JEEENS4_5SM1004TMEM4LOAD26SM100_TMEM_LOAD_32dp32b32xESZ_NS10_INS11_ILi2ELi4ELi3EEES14_NSS_INS5_IJS15_S1M_EEENS5_IJS1M_SB_EEEEEEENS4_39AutoVectorizingCopyWithAssumedAlignmentILi128EEENS4_14SM90_TMA_STOREES23_S25_S25_EEEvvEEEEvNT_6ParamsE --------------------------
	.section	.nv.shared._ZN7cutlass13device_kernelINS_4gemm6kernel13GemmUniversalIN4cute5tupleIJiiiiEEENS1_10collective13CollectiveMmaINS1_35MainloopSm100TmaUmmaWarpSpecializedILi8ELi2ELi4ENS5_IJNS4_1CILi1EEESB_SB_EEEEENS5_IJNSA_ILi128EEENSA_ILi64EEESF_EEENS_6half_tENS5_IJSB_llEEESH_NS5_IJlSB_lEEENS4_8TiledMMAINS4_8MMA_AtomIJNS4_20SM100_MMA_F16BF16_SSISH_SH_fLi128ELi64ELNS4_4UMMA5MajorE1ELSO_0ELNSN_7ScaleInE0ELSP_0EEEEEENS4_6LayoutISC_NS5_IJNSA_ILi0EEEST_ST_EEEEENS5_IJNS4_10UnderscoreESW_SW_EEEEENS4_13SM90_TMA_LOADENS4_14ComposedLayoutINS4_7SwizzleILi3ELi4ELi3EEENS4_18smem_ptr_flag_bitsILi16EEENSS_INS5_IJSF_NSA_ILi8EEEEEENS5_IJSB_SF_EEEEEEEvNS4_8identityESZ_NS10_IS12_S14_NSS_INS5_IJS15_SF_EEENS5_IJSF_SB_EEEEEEEvS1A_EENS_8epilogue10collective18CollectiveEpilogueINS1G_23Sm100TmaWarpSpecializedILi3ELi2ELi32ELb1ELb0EEEJSG_NS5_IJNSS_ISE_SB_EENSS_INSA_ILi32EEESB_EEEEESH_SJ_SH_SJ_NS1G_6fusion15FusionCallbacksIS1K_NS1P_17LinearCombinationISH_fSH_fLNS_15FloatRoundStyleE2EEESG_S1O_JEEENS4_5SM1004TMEM4LOAD26SM100_TMEM_LOAD_32dp32b32xESZ_NS10_INS11_ILi2ELi4ELi3EEES14_NSS_INS5_IJS15_S1M_EEENS5_IJS1M_SB_EEEEEEENS4_39AutoVectorizingCopyWithAssumedAlignmentILi128EEENS4_14SM90_TMA_STOREES23_S25_S25_EEEvvEEEEvNT_6ParamsE,"aw",@nobits
	.sectionflags	@""
	.align	16
	.zero		1024


//--------------------- .nv.shared.reserved.0     --------------------------
	.section	.nv.shared.reserved.0,"aw",@nobits
	.weak		__nv_reservedSMEM_offset_0_alias
	.size		__nv_reservedSMEM_offset_0_alias, 0, 64
	.other		__nv_reservedSMEM_offset_0_alias,@"STO_CUDA_RESERVED_SHARED STV_DEFAULT"
__nv_reservedSMEM_offset_0_alias:
	.zero		0
.nv.shared.reserved.0:
	.zero		64
	.weak		__nv_reservedSMEM_tcgen05_partition
	.type		__nv_reservedSMEM_tcgen05_partition,@object
	.size		__nv_reservedSMEM_tcgen05_partition,(.L_0 - __nv_reservedSMEM_tcgen05_partition)
__nv_reservedSMEM_tcgen05_partition:
	.zero		32
.L_0:


//--------------------- .nv.global                --------------------------
	.section	.nv.global,"aw",@nobits
.nv.global:
	.type		_ZN40_INTERNAL_a8a1c451_4_k_cu_5408e507_380064cute1_E,@object
	.size		_ZN40_INTERNAL_a8a1c451_4_k_cu_5408e507_380064cute1_E,(_ZN40_INTERNAL_a8a1c451_4_k_cu_5408e507_380064cuda3std3__45__cpo6cbeginE - _ZN40_INTERNAL_a8a1c451_4_k_cu_5408e507_380064cute1_E)
_ZN40_INTERNAL_a8a1c451_4_k_cu_5408e507_380064cute1_E:
	.zero		1
	.type		_ZN40_INTERNAL_a8a1c451_4_k_cu_5408e507_380064cuda3std3__45__cpo6cbeginE,@object
	.size		_ZN40_INTERNAL_a8a1c451_4_k_cu_5408e507_380064cuda3std3__45__cpo6cbeginE,(_ZN40_INTERNAL_a8a1c451_4_k_cu_5408e507_380064cuda3std3__48in_placeE - _ZN40_INTERNAL_a8a1c451_4_k_cu_5408e507_380064cuda3std3__45__cpo6cbeginE)
_ZN40_INTERNAL_a8a1c451_4_k_cu_5408e507_380064cuda3std3__45__cpo6cbeginE:
	.zero		1
	.type		_ZN40_INTERNAL_a8a1c451_4_k_cu_5408e507_380064cuda3std3__48in_placeE,@object
	.size		_ZN40_INTERNAL_a8a1c451_4_k_cu_5408e507_380064cuda3std3__48in_placeE,(_ZN40_INTERNAL_a8a1c451_4_k_cu_5408e507_380064cuda3std6ranges3__45__cpo9iter_moveE - _ZN40_INTERNAL_a8a1c451_4_k_cu_5408e507_380064cuda3std3__48in_placeE)
_ZN40_INTERNAL_a8a1c451_4_k_cu_5408e507_380064cuda3std3__48in_placeE:
	.zero		1
	.type		_ZN40_INTERNAL_a8a1c451_4_k_cu_5408e507_380064cuda3std6ranges3__45__cpo9iter_moveE,@object
	.size		_ZN40_INTERNAL_a8a1c451_4_k_cu_5408e507_380064cuda3std6ranges3__45__cpo9iter_moveE,(_ZN40_INTERNAL_a8a1c451_4_k_cu_5408e507_380064cuda3std3__45__cpo5beginE - _ZN40_INTERNAL_a8a1c451_4_k_cu_5408e507_380064cuda3std6ranges3__45__cpo9iter_moveE)
_ZN40_INTERNAL_a8a1c451_4_k_cu_5408e507_380064cuda3std6ranges3__45__cpo9iter_moveE:
	.zero		1
	.type		_ZN40_INTERNAL_a8a1c451_4_k_cu_5408e507_380064cuda3std3__45__cpo5beginE,@object
	.size		_ZN40_INTERNAL_a8a1c451_4_k_cu_5408e507_380064cuda3std3__45__cpo5beginE,(_ZN40_INTERNAL_a8a1c451_4_k_cu_5408e507_380064cuda3std3__442_GLOBAL__N__a8a1c451_4_k_cu_5408e507_380066ignoreE - _ZN40_INTERNAL_a8a1c451_4_k_cu_5408e507_380064cuda3std3__45__cpo5beginE)
_ZN40_INTERNAL_a8a1c451_4_k_cu_5408e507_380064cuda3std3__45__cpo5beginE:
	.zero		1
	.type		_ZN40_INTERNAL_a8a1c451_4_k_cu_5408e507_380064cuda3std3__442_GLOBAL__N__a8a1c451_4_k_cu_5408e507_380066ignoreE,@object
	.size		_ZN40_INTERNAL_a8a1c451_4_k_cu_5408e507_380064cuda3std3__442_GLOBAL__N__a8a1c451_4_k_cu_5408e507_380066ignoreE,(_ZN40_INTERNAL_a8a1c451_4_k_cu_5408e507_380064cute7productE - _ZN40_INTERNAL_a8a1c451_4_k_cu_5408e507_380064cuda3std3__442_GLOBAL__N__a8a1c451_4_k_cu_5408e507_380066ignoreE)
_ZN40_INTERNAL_a8a1c451_4_k_cu_5408e507_380064cuda3std3__442_GLOBAL__N__a8a1c451_4_k_cu_5408e507_380066ignoreE:
	.zero		1
	.type		_ZN40_INTERNAL_a8a1c451_4_k_cu_5408e507_380064cute7productE,@object
	.size		_ZN40_INTERNAL_a8a1c451_4_k_cu_5408e507_380064cute7productE,(_ZN40_INTERNAL_a8a1c451_4_k_cu_5408e507_380064cuda3std3__45__cpo3endE - _ZN40_INTERNAL_a8a1c451_4_k_cu_5408e507_380064cute7productE)
_ZN40_INTERNAL_a8a1c451_4_k_cu_5408e507_380064cute7productE:
	.zero		1
	.type		_ZN40_INTERNAL_a8a1c451_4_k_cu_5408e507_380064cuda3std3__45__cpo3endE,@object
	.size		_ZN40_INTERNAL_a8a1c451_4_k_cu_5408e507_380064cuda3std3__45__cpo3endE,(_ZN40_INTERNAL_a8a1c451_4_k_cu_5408e507_380064cuda3std3__419piecewise_constructE - _ZN40_INTERNAL_a8a1c451_4_k_cu_5408e507_380064cuda3std3__45__cpo3endE)
_ZN40_INTERNAL_a8a1c451_4_k_cu_5408e507_380064cuda3std3__45__cpo3endE:
	.zero		1
	.type		_ZN40_INTERNAL_a8a1c451_4_k_cu_5408e507_380064cuda3std3__419piecewise_constructE,@object
	.size		_ZN40_INTERNAL_a8a1c451_4_k_cu_5408e507_380064cuda3std3__419piecewise_constructE,(_ZN40_INTERNAL_a8a1c451_4_k_cu_5408e507_380064cuda3std3__45__cpo4cendE - _ZN40_INTERNAL_a8a1c451_4_k_cu_5408e507_380064cuda3std3__419piecewise_constructE)
_ZN40_INTERNAL_a8a1c451_4_k_cu_5408e507_380064cuda3std3__419piecewise_constructE:
	.zero		1
	.type		_ZN40_INTERNAL_a8a1c451_4_k_cu_5408e507_380064cuda3std3__45__cpo4cendE,@object
	.size		_ZN40_INTERNAL_a8a1c451_4_k_cu_5408e507_380064cuda3std3__45__cpo4cendE,(_ZN40_INTERNAL_a8a1c451_4_k_cu_5408e507_380064cuda3std6ranges3__45__cpo4swapE - _ZN40_INTERNAL_a8a1c451_4_k_cu_5408e507_380064cuda3std3__45__cpo4cendE)
_ZN40_INTERNAL_a8a1c451_4_k_cu_5408e507_380064cuda3std3__45__cpo4cendE:
	.zero		1
	.type		_ZN40_INTERNAL_a8a1c451_4_k_cu_5408e507_380064cuda3std6ranges3__45__cpo4swapE,@object
	.size		_ZN40_INTERNAL_a8a1c451_4_k_cu_5408e507_380064cuda3std6ranges3__45__cpo4swapE,(.L_10 - _ZN40_INTERNAL_a8a1c451_4_k_cu_5408e507_380064cuda3std6ranges3__45__cpo4swapE)
_ZN40_INTERNAL_a8a1c451_4_k_cu_5408e507_380064cuda3std6ranges3__45__cpo4swapE:
	.zero		1
.L_10:


//--------------------- .nv.constant0._ZN7cutlass13device_kernelINS_4gemm6kernel13GemmUniversalIN4cute5tupleIJiiiiEEENS1_10collective13CollectiveMmaINS1_35MainloopSm100TmaUmmaWarpSpecializedILi8ELi2ELi4ENS5_IJNS4_1CILi1EEESB_SB_EEEEENS5_IJNSA_ILi128EEENSA_ILi64EEESF_EEENS_6half_tENS5_IJSB_llEEESH_NS5_IJlSB_lEEENS4_8TiledMMAINS4_8MMA_AtomIJNS4_20SM100_MMA_F16BF16_SSISH_SH_fLi128ELi64ELNS4_4UMMA5MajorE1ELSO_0ELNSN_7ScaleInE0ELSP_0EEEEEENS4_6LayoutISC_NS5_IJNSA_ILi0EEEST_ST_EEEEENS5_IJNS4_10UnderscoreESW_SW_EEEEENS4_13SM90_TMA_LOADENS4_14ComposedLayoutINS4_7SwizzleILi3ELi4ELi3EEENS4_18smem_ptr_flag_bitsILi16EEENSS_INS5_IJSF_NSA_ILi8EEEEEENS5_IJSB_SF_EEEEEEEvNS4_8identityESZ_NS10_IS12_S14_NSS_INS5_IJS15_SF_EEENS5_IJSF_SB_EEEEEEEvS1A_EENS_8epilogue10collective18CollectiveEpilogueINS1G_23Sm100TmaWarpSpecializedILi3ELi2ELi32ELb1ELb0EEEJSG_NS5_IJNSS_ISE_SB_EENSS_INSA_ILi32EEESB_EEEEESH_SJ_SH_SJ_NS1G_6fusion15FusionCallbacksIS1K_NS1P_17LinearCombinationISH_fSH_fLNS_15FloatRoundStyleE2EEESG_S1O_JEEENS4_5SM1004TMEM4LOAD26SM100_TMEM_LOAD_32dp32b32xESZ_NS10_INS11_ILi2ELi4ELi3EEES14_NSS_INS5_IJS15_S1M_EEENS5_IJS1M_SB_EEEEEEENS4_39AutoVectorizingCopyWithAssumedAlignmentILi128EEENS4_14SM90_TMA_STOREES23_S25_S25_EEEvvEEEEvNT_6ParamsE --------------------------
	.section	.nv.constant0._ZN7cutlass13device_kernelINS_4gemm6kernel13GemmUniversalIN4cute5tupleIJiiiiEEENS1_10collective13CollectiveMmaINS1_35MainloopSm100TmaUmmaWarpSpecializedILi8ELi2ELi4ENS5_IJNS4_1CILi1EEESB_SB_EEEEENS5_IJNSA_ILi128EEENSA_ILi64EEESF_EEENS_6half_tENS5_IJSB_llEEESH_NS5_IJlSB_lEEENS4_8TiledMMAINS4_8MMA_AtomIJNS4_20SM100_MMA_F16BF16_SSISH_SH_fLi128ELi64ELNS4_4UMMA5MajorE1ELSO_0ELNSN_7ScaleInE0ELSP_0EEEEEENS4_6LayoutISC_NS5_IJNSA_ILi0EEEST_ST_EEEEENS5_IJNS4_10UnderscoreESW_SW_EEEEENS4_13SM90_TMA_LOADENS4_14ComposedLayoutINS4_7SwizzleILi3ELi4ELi3EEENS4_18smem_ptr_flag_bitsILi16EEENSS_INS5_IJSF_NSA_ILi8EEEEEENS5_IJSB_SF_EEEEEEEvNS4_8identityESZ_NS10_IS12_S14_NSS_INS5_IJS15_SF_EEENS5_IJSF_SB_EEEEEEEvS1A_EENS_8epilogue10collective18CollectiveEpilogueINS1G_23Sm100TmaWarpSpecializedILi3ELi2ELi32ELb1ELb0EEEJSG_NS5_IJNSS_ISE_SB_EENSS_INSA_ILi32EEESB_EEEEESH_SJ_SH_SJ_NS1G_6fusion15FusionCallbacksIS1K_NS1P_17LinearCombinationISH_fSH_fLNS_15FloatRoundStyleE2EEESG_S1O_JEEENS4_5SM1004TMEM4LOAD26SM100_TMEM_LOAD_32dp32b32xESZ_NS10_INS11_ILi2ELi4ELi3EEES14_NSS_INS5_IJS15_S1M_EEENS5_IJS1M_SB_EEEEEEENS4_39AutoVectorizingCopyWithAssumedAlignmentILi128EEENS4_14SM90_TMA_STOREES23_S25_S25_EEEvvEEEEvNT_6ParamsE,"a",@progbits
	.sectionflags	@""
	.align	4
.nv.constant0._ZN7cutlass13device_kernelINS_4gemm6kernel13GemmUniversalIN4cute5tupleIJiiiiEEENS1_10collective13CollectiveMmaINS1_35MainloopSm100TmaUmmaWarpSpecializedILi8ELi2ELi4ENS5_IJNS4_1CILi1EEESB_SB_EEEEENS5_IJNSA_ILi128EEENSA_ILi64EEESF_EEENS_6half_tENS5_IJSB_llEEESH_NS5_IJlSB_lEEENS4_8TiledMMAINS4_8MMA_AtomIJNS4_20SM100_MMA_F16BF16_SSISH_SH_fLi128ELi64ELNS4_4UMMA5MajorE1ELSO_0ELNSN_7ScaleInE0ELSP_0EEEEEENS4_6LayoutISC_NS5_IJNSA_ILi0EEEST_ST_EEEEENS5_IJNS4_10UnderscoreESW_SW_EEEEENS4_13SM90_TMA_LOADENS4_14ComposedLayoutINS4_7SwizzleILi3ELi4ELi3EEENS4_18smem_ptr_flag_bitsILi16EEENSS_INS5_IJSF_NSA_ILi8EEEEEENS5_IJSB_SF_EEEEEEEvNS4_8identityESZ_NS10_IS12_S14_NSS_INS5_IJS15_SF_EEENS5_IJSF_SB_EEEEEEEvS1A_EENS_8epilogue10collective18CollectiveEpilogueINS1G_23Sm100TmaWarpSpecializedILi3ELi2ELi32ELb1ELb0EEEJSG_NS5_IJNSS_ISE_SB_EENSS_INSA_ILi32EEESB_EEEEESH_SJ_SH_SJ_NS1G_6fusion15FusionCallbacksIS1K_NS1P_17LinearCombinationISH_fSH_fLNS_15FloatRoundStyleE2EEESG_S1O_JEEENS4_5SM1004TMEM4LOAD26SM100_TMEM_LOAD_32dp32b32xESZ_NS10_INS11_ILi2ELi4ELi3EEES14_NSS_INS5_IJS15_S1M_EEENS5_IJS1M_SB_EEEEEEENS4_39AutoVectorizingCopyWithAssumedAlignmentILi128EEENS4_14SM90_TMA_STOREES23_S25_S25_EEEvvEEEEvNT_6ParamsE:
	.zero		2944


//--------------------- SYMBOLS --------------------------

	.type		.nv.reservedSmem.offset0,@object
	.size		.nv.reservedSmem.offset0,0x4
	.type		.nv.reservedSmem.cap,@object
	.size		.nv.reservedSmem.cap,0x4
	.type		__assertfail,@function
